//
// Generated by NVIDIA NVVM Compiler
//
// Compiler Build ID: CL-36424714
// Cuda compilation tools, release 13.0, V13.0.88
// Based on NVVM 20.0.0
//

.version 9.0
.target sm_100
.address_size 64

	// .globl	_Z16clusteringKernelPfS_PiiiiS_S0_

.visible .entry _Z16clusteringKernelPfS_PiiiiS_S0_(
	.param .u64 .ptr .align 1 _Z16clusteringKernelPfS_PiiiiS_S0__param_0,
	.param .u64 .ptr .align 1 _Z16clusteringKernelPfS_PiiiiS_S0__param_1,
	.param .u64 .ptr .align 1 _Z16clusteringKernelPfS_PiiiiS_S0__param_2,
	.param .u32 _Z16clusteringKernelPfS_PiiiiS_S0__param_3,
	.param .u32 _Z16clusteringKernelPfS_PiiiiS_S0__param_4,
	.param .u32 _Z16clusteringKernelPfS_PiiiiS_S0__param_5,
	.param .u64 .ptr .align 1 _Z16clusteringKernelPfS_PiiiiS_S0__param_6,
	.param .u64 .ptr .align 1 _Z16clusteringKernelPfS_PiiiiS_S0__param_7
)
{
	.reg .pred 	%p<29>;
	.reg .b32 	%r<119>;
	.reg .b32 	%f<117>;
	.reg .b64 	%rd<122>;

	ld.param.u64 	%rd13, [_Z16clusteringKernelPfS_PiiiiS_S0__param_0];
	ld.param.u64 	%rd14, [_Z16clusteringKernelPfS_PiiiiS_S0__param_1];
	ld.param.u64 	%rd11, [_Z16clusteringKernelPfS_PiiiiS_S0__param_2];
	ld.param.u32 	%r45, [_Z16clusteringKernelPfS_PiiiiS_S0__param_3];
	ld.param.u32 	%r43, [_Z16clusteringKernelPfS_PiiiiS_S0__param_4];
	ld.param.u32 	%r44, [_Z16clusteringKernelPfS_PiiiiS_S0__param_5];
	ld.param.u64 	%rd15, [_Z16clusteringKernelPfS_PiiiiS_S0__param_6];
	cvta.to.global.u64 	%rd1, %rd14;
	cvta.to.global.u64 	%rd2, %rd15;
	cvta.to.global.u64 	%rd3, %rd13;
	mov.u32 	%r46, %ntid.x;
	mov.u32 	%r47, %ctaid.x;
	mov.u32 	%r48, %tid.x;
	mad.lo.s32 	%r1, %r46, %r47, %r48;
	setp.ge.s32 	%p1, %r1, %r45;
	@%p1 bra 	$L__BB0_40;
	cvta.to.global.u64 	%rd16, %rd11;
	setp.lt.s32 	%p2, %r43, 1;
	mul.wide.s32 	%rd17, %r1, 4;
	add.s64 	%rd4, %rd16, %rd17;
	@%p2 bra 	$L__BB0_27;
	setp.lt.s32 	%p3, %r44, 1;
	mul.lo.s32 	%r2, %r44, %r1;
	@%p3 bra 	$L__BB0_18;
	add.s32 	%r3, %r44, -1;
	and.b32  	%r4, %r44, 7;
	and.b32  	%r5, %r44, 3;
	and.b32  	%r6, %r44, 2147483640;
	and.b32  	%r7, %r44, 1;
	neg.s32 	%r8, %r6;
	mov.f32 	%f116, 0f7F7FFFFF;
	mov.b32 	%r105, 0;
$L__BB0_4:
	setp.lt.u32 	%p11, %r3, 7;
	mul.lo.s32 	%r10, %r105, %r44;
	mov.f32 	%f115, 0f00000000;
	mov.b32 	%r109, 0;
	@%p11 bra 	$L__BB0_7;
	mul.wide.u32 	%rd18, %r10, 4;
	add.s64 	%rd19, %rd1, %rd18;
	add.s64 	%rd120, %rd19, 16;
	mov.f32 	%f115, 0f00000000;
	mov.u32 	%r106, %r2;
	mov.u32 	%r107, %r8;
$L__BB0_6:
	.pragma "nounroll";
	mul.wide.s32 	%rd20, %r106, 4;
	add.s64 	%rd21, %rd3, %rd20;
	ld.global.f32 	%f19, [%rd21];
	ld.global.f32 	%f20, [%rd120+-16];
	sub.f32 	%f21, %f19, %f20;
	fma.rn.f32 	%f22, %f21, %f21, %f115;
	ld.global.f32 	%f23, [%rd21+4];
	ld.global.f32 	%f24, [%rd120+-12];
	sub.f32 	%f25, %f23, %f24;
	fma.rn.f32 	%f26, %f25, %f25, %f22;
	ld.global.f32 	%f27, [%rd21+8];
	ld.global.f32 	%f28, [%rd120+-8];
	sub.f32 	%f29, %f27, %f28;
	fma.rn.f32 	%f30, %f29, %f29, %f26;
	ld.global.f32 	%f31, [%rd21+12];
	ld.global.f32 	%f32, [%rd120+-4];
	sub.f32 	%f33, %f31, %f32;
	fma.rn.f32 	%f34, %f33, %f33, %f30;
	ld.global.f32 	%f35, [%rd21+16];
	ld.global.f32 	%f36, [%rd120];
	sub.f32 	%f37, %f35, %f36;
	fma.rn.f32 	%f38, %f37, %f37, %f34;
	ld.global.f32 	%f39, [%rd21+20];
	ld.global.f32 	%f40, [%rd120+4];
	sub.f32 	%f41, %f39, %f40;
	fma.rn.f32 	%f42, %f41, %f41, %f38;
	ld.global.f32 	%f43, [%rd21+24];
	ld.global.f32 	%f44, [%rd120+8];
	sub.f32 	%f45, %f43, %f44;
	fma.rn.f32 	%f46, %f45, %f45, %f42;
	ld.global.f32 	%f47, [%rd21+28];
	ld.global.f32 	%f48, [%rd120+12];
	sub.f32 	%f49, %f47, %f48;
	fma.rn.f32 	%f115, %f49, %f49, %f46;
	add.s32 	%r107, %r107, 8;
	add.s32 	%r106, %r106, 8;
	add.s64 	%rd120, %rd120, 32;
	setp.ne.s32 	%p12, %r107, 0;
	mov.u32 	%r109, %r6;
	@%p12 bra 	$L__BB0_6;
$L__BB0_7:
	setp.eq.s32 	%p13, %r4, 0;
	@%p13 bra 	$L__BB0_15;
	add.s32 	%r60, %r4, -1;
	setp.lt.u32 	%p14, %r60, 3;
	@%p14 bra 	$L__BB0_10;
	add.s32 	%r61, %r109, %r2;
	mul.wide.s32 	%rd22, %r61, 4;
	add.s64 	%rd23, %rd3, %rd22;
	ld.global.f32 	%f51, [%rd23];
	add.s32 	%r62, %r109, %r10;
	mul.wide.u32 	%rd24, %r62, 4;
	add.s64 	%rd25, %rd1, %rd24;
	ld.global.f32 	%f52, [%rd25];
	sub.f32 	%f53, %f51, %f52;
	fma.rn.f32 	%f54, %f53, %f53, %f115;
	ld.global.f32 	%f55, [%rd23+4];
	cvt.u64.u32 	%rd26, %r10;
	cvt.u64.u32 	%rd27, %r109;
	add.s64 	%rd28, %rd27, %rd26;
	shl.b64 	%rd29, %rd28, 2;
	add.s64 	%rd30, %rd1, %rd29;
	ld.global.f32 	%f56, [%rd30+4];
	sub.f32 	%f57, %f55, %f56;
	fma.rn.f32 	%f58, %f57, %f57, %f54;
	ld.global.f32 	%f59, [%rd23+8];
	ld.global.f32 	%f60, [%rd30+8];
	sub.f32 	%f61, %f59, %f60;
	fma.rn.f32 	%f62, %f61, %f61, %f58;
	ld.global.f32 	%f63, [%rd23+12];
	ld.global.f32 	%f64, [%rd30+12];
	sub.f32 	%f65, %f63, %f64;
	fma.rn.f32 	%f115, %f65, %f65, %f62;
	add.s32 	%r109, %r109, 4;
$L__BB0_10:
	setp.eq.s32 	%p15, %r5, 0;
	@%p15 bra 	$L__BB0_15;
	setp.eq.s32 	%p16, %r5, 1;
	@%p16 bra 	$L__BB0_13;
	add.s32 	%r63, %r109, %r2;
	mul.wide.s32 	%rd31, %r63, 4;
	add.s64 	%rd32, %rd3, %rd31;
	ld.global.f32 	%f67, [%rd32];
	add.s32 	%r64, %r109, %r10;
	mul.wide.u32 	%rd33, %r64, 4;
	add.s64 	%rd34, %rd1, %rd33;
	ld.global.f32 	%f68, [%rd34];
	sub.f32 	%f69, %f67, %f68;
	fma.rn.f32 	%f70, %f69, %f69, %f115;
	ld.global.f32 	%f71, [%rd32+4];
	cvt.u64.u32 	%rd35, %r10;
	cvt.u64.u32 	%rd36, %r109;
	add.s64 	%rd37, %rd36, %rd35;
	shl.b64 	%rd38, %rd37, 2;
	add.s64 	%rd39, %rd1, %rd38;
	ld.global.f32 	%f72, [%rd39+4];
	sub.f32 	%f73, %f71, %f72;
	fma.rn.f32 	%f115, %f73, %f73, %f70;
	add.s32 	%r109, %r109, 2;
$L__BB0_13:
	setp.eq.s32 	%p17, %r7, 0;
	@%p17 bra 	$L__BB0_15;
	add.s32 	%r65, %r109, %r2;
	mul.wide.s32 	%rd40, %r65, 4;
	add.s64 	%rd41, %rd3, %rd40;
	ld.global.f32 	%f74, [%rd41];
	add.s32 	%r66, %r109, %r10;
	mul.wide.u32 	%rd42, %r66, 4;
	add.s64 	%rd43, %rd1, %rd42;
	ld.global.f32 	%f75, [%rd43];
	sub.f32 	%f76, %f74, %f75;
	fma.rn.f32 	%f115, %f76, %f76, %f115;
$L__BB0_15:
	setp.ltu.f32 	%p18, %f116, %f115;
	@%p18 bra 	$L__BB0_17;
	st.global.u32 	[%rd4], %r105;
	mov.f32 	%f116, %f115;
$L__BB0_17:
	add.s32 	%r105, %r105, 1;
	setp.eq.s32 	%p19, %r105, %r43;
	@%p19 bra 	$L__BB0_27;
	bra.uni 	$L__BB0_4;
$L__BB0_18:
	and.b32  	%r21, %r43, 7;
	setp.lt.u32 	%p4, %r43, 8;
	mov.b32 	%r113, 0;
	@%p4 bra 	$L__BB0_22;
	and.b32  	%r113, %r43, 2147483640;
	mov.b32 	%r111, 0;
$L__BB0_20:
	.pragma "nounroll";
	mov.u32 	%r23, %r111;
	add.s32 	%r111, %r23, 8;
	setp.ne.s32 	%p5, %r111, %r113;
	@%p5 bra 	$L__BB0_20;
	add.s32 	%r51, %r23, 7;
	st.global.u32 	[%rd4], %r51;
$L__BB0_22:
	setp.eq.s32 	%p6, %r21, 0;
	@%p6 bra 	$L__BB0_27;
	and.b32  	%r26, %r43, 3;
	setp.lt.u32 	%p7, %r21, 4;
	@%p7 bra 	$L__BB0_25;
	add.s32 	%r52, %r113, 3;
	st.global.u32 	[%rd4], %r52;
	add.s32 	%r113, %r113, 4;
$L__BB0_25:
	setp.eq.s32 	%p8, %r26, 0;
	@%p8 bra 	$L__BB0_27;
	setp.eq.s32 	%p9, %r26, 1;
	add.s32 	%r53, %r113, 1;
	add.s32 	%r54, %r113, 2;
	selp.b32 	%r55, %r113, %r54, %p9;
	and.b32  	%r56, %r43, 1;
	setp.eq.b32 	%p10, %r56, 1;
	selp.b32 	%r57, %r55, %r53, %p10;
	st.global.u32 	[%rd4], %r57;
$L__BB0_27:
	setp.lt.s32 	%p20, %r44, 1;
	@%p20 bra 	$L__BB0_39;
	mul.lo.s32 	%r29, %r44, %r1;
	add.s32 	%r68, %r44, -1;
	and.b32  	%r30, %r44, 7;
	setp.lt.u32 	%p21, %r68, 7;
	mov.b32 	%r117, 0;
	@%p21 bra 	$L__BB0_31;
	and.b32  	%r117, %r44, 2147483640;
	neg.s32 	%r115, %r117;
	add.s64 	%rd8, %rd3, 16;
	mov.b64 	%rd121, 0;
	mov.u32 	%r114, %r29;
$L__BB0_30:
	.pragma "nounroll";
	mul.wide.s32 	%rd45, %r114, 4;
	add.s64 	%rd46, %rd8, %rd45;
	ld.global.u32 	%r69, [%rd4];
	mul.lo.s32 	%r70, %r69, %r44;
	cvt.s64.s32 	%rd47, %r70;
	add.s64 	%rd48, %rd121, %rd47;
	shl.b64 	%rd49, %rd48, 2;
	add.s64 	%rd50, %rd2, %rd49;
	ld.global.f32 	%f77, [%rd46+-16];
	atom.global.add.f32 	%f78, [%rd50], %f77;
	ld.global.u32 	%r71, [%rd4];
	mul.lo.s32 	%r72, %r71, %r44;
	cvt.s64.s32 	%rd51, %r72;
	add.s64 	%rd52, %rd121, %rd51;
	shl.b64 	%rd53, %rd52, 2;
	add.s64 	%rd54, %rd2, %rd53;
	ld.global.f32 	%f79, [%rd46+-12];
	atom.global.add.f32 	%f80, [%rd54+4], %f79;
	ld.global.u32 	%r73, [%rd4];
	mul.lo.s32 	%r74, %r73, %r44;
	cvt.s64.s32 	%rd55, %r74;
	add.s64 	%rd56, %rd121, %rd55;
	shl.b64 	%rd57, %rd56, 2;
	add.s64 	%rd58, %rd2, %rd57;
	ld.global.f32 	%f81, [%rd46+-8];
	atom.global.add.f32 	%f82, [%rd58+8], %f81;
	ld.global.u32 	%r75, [%rd4];
	mul.lo.s32 	%r76, %r75, %r44;
	cvt.s64.s32 	%rd59, %r76;
	add.s64 	%rd60, %rd121, %rd59;
	shl.b64 	%rd61, %rd60, 2;
	add.s64 	%rd62, %rd2, %rd61;
	ld.global.f32 	%f83, [%rd46+-4];
	atom.global.add.f32 	%f84, [%rd62+12], %f83;
	ld.global.u32 	%r77, [%rd4];
	mul.lo.s32 	%r78, %r77, %r44;
	cvt.s64.s32 	%rd63, %r78;
	add.s64 	%rd64, %rd121, %rd63;
	shl.b64 	%rd65, %rd64, 2;
	add.s64 	%rd66, %rd2, %rd65;
	ld.global.f32 	%f85, [%rd46];
	atom.global.add.f32 	%f86, [%rd66+16], %f85;
	ld.global.u32 	%r79, [%rd4];
	mul.lo.s32 	%r80, %r79, %r44;
	cvt.s64.s32 	%rd67, %r80;
	add.s64 	%rd68, %rd121, %rd67;
	shl.b64 	%rd69, %rd68, 2;
	add.s64 	%rd70, %rd2, %rd69;
	ld.global.f32 	%f87, [%rd46+4];
	atom.global.add.f32 	%f88, [%rd70+20], %f87;
	ld.global.u32 	%r81, [%rd4];
	mul.lo.s32 	%r82, %r81, %r44;
	cvt.s64.s32 	%rd71, %r82;
	add.s64 	%rd72, %rd121, %rd71;
	shl.b64 	%rd73, %rd72, 2;
	add.s64 	%rd74, %rd2, %rd73;
	ld.global.f32 	%f89, [%rd46+8];
	atom.global.add.f32 	%f90, [%rd74+24], %f89;
	ld.global.u32 	%r83, [%rd4];
	mul.lo.s32 	%r84, %r83, %r44;
	cvt.s64.s32 	%rd75, %r84;
	add.s64 	%rd76, %rd121, %rd75;
	shl.b64 	%rd77, %rd76, 2;
	add.s64 	%rd78, %rd2, %rd77;
	ld.global.f32 	%f91, [%rd46+12];
	atom.global.add.f32 	%f92, [%rd78+28], %f91;
	add.s32 	%r115, %r115, 8;
	add.s64 	%rd121, %rd121, 8;
	add.s32 	%r114, %r114, 8;
	setp.ne.s32 	%p22, %r115, 0;
	@%p22 bra 	$L__BB0_30;
$L__BB0_31:
	setp.eq.s32 	%p23, %r30, 0;
	@%p23 bra 	$L__BB0_39;
	and.b32  	%r38, %r44, 3;
	setp.lt.u32 	%p24, %r30, 4;
	@%p24 bra 	$L__BB0_34;
	ld.global.u32 	%r85, [%rd4];
	mul.lo.s32 	%r86, %r85, %r44;
	cvt.s64.s32 	%rd79, %r86;
	cvt.u64.u32 	%rd80, %r117;
	add.s64 	%rd81, %rd79, %rd80;
	shl.b64 	%rd82, %rd81, 2;
	add.s64 	%rd83, %rd2, %rd82;
	add.s32 	%r87, %r117, %r29;
	mul.wide.s32 	%rd84, %r87, 4;
	add.s64 	%rd85, %rd3, %rd84;
	ld.global.f32 	%f93, [%rd85];
	atom.global.add.f32 	%f94, [%rd83], %f93;
	ld.global.u32 	%r88, [%rd4];
	mul.lo.s32 	%r89, %r88, %r44;
	cvt.s64.s32 	%rd86, %r89;
	add.s64 	%rd87, %rd86, %rd80;
	shl.b64 	%rd88, %rd87, 2;
	add.s64 	%rd89, %rd2, %rd88;
	ld.global.f32 	%f95, [%rd85+4];
	atom.global.add.f32 	%f96, [%rd89+4], %f95;
	ld.global.u32 	%r90, [%rd4];
	mul.lo.s32 	%r91, %r90, %r44;
	cvt.s64.s32 	%rd90, %r91;
	add.s64 	%rd91, %rd90, %rd80;
	shl.b64 	%rd92, %rd91, 2;
	add.s64 	%rd93, %rd2, %rd92;
	ld.global.f32 	%f97, [%rd85+8];
	atom.global.add.f32 	%f98, [%rd93+8], %f97;
	ld.global.u32 	%r92, [%rd4];
	mul.lo.s32 	%r93, %r92, %r44;
	cvt.s64.s32 	%rd94, %r93;
	add.s64 	%rd95, %rd94, %rd80;
	shl.b64 	%rd96, %rd95, 2;
	add.s64 	%rd97, %rd2, %rd96;
	ld.global.f32 	%f99, [%rd85+12];
	atom.global.add.f32 	%f100, [%rd97+12], %f99;
	add.s32 	%r117, %r117, 4;
$L__BB0_34:
	setp.eq.s32 	%p25, %r38, 0;
	@%p25 bra 	$L__BB0_39;
	setp.eq.s32 	%p26, %r38, 1;
	@%p26 bra 	$L__BB0_37;
	ld.global.u32 	%r94, [%rd4];
	mul.lo.s32 	%r95, %r94, %r44;
	cvt.s64.s32 	%rd98, %r95;
	cvt.u64.u32 	%rd99, %r117;
	add.s64 	%rd100, %rd98, %rd99;
	shl.b64 	%rd101, %rd100, 2;
	add.s64 	%rd102, %rd2, %rd101;
	add.s32 	%r96, %r117, %r29;
	mul.wide.s32 	%rd103, %r96, 4;
	add.s64 	%rd104, %rd3, %rd103;
	ld.global.f32 	%f101, [%rd104];
	atom.global.add.f32 	%f102, [%rd102], %f101;
	ld.global.u32 	%r97, [%rd4];
	mul.lo.s32 	%r98, %r97, %r44;
	cvt.s64.s32 	%rd105, %r98;
	add.s64 	%rd106, %rd105, %rd99;
	shl.b64 	%rd107, %rd106, 2;
	add.s64 	%rd108, %rd2, %rd107;
	ld.global.f32 	%f103, [%rd104+4];
	atom.global.add.f32 	%f104, [%rd108+4], %f103;
	add.s32 	%r117, %r117, 2;
$L__BB0_37:
	and.b32  	%r99, %r44, 1;
	setp.eq.b32 	%p27, %r99, 1;
	not.pred 	%p28, %p27;
	@%p28 bra 	$L__BB0_39;
	ld.global.u32 	%r100, [%rd4];
	mul.lo.s32 	%r101, %r100, %r44;
	cvt.s64.s32 	%rd109, %r101;
	cvt.u64.u32 	%rd110, %r117;
	add.s64 	%rd111, %rd109, %rd110;
	shl.b64 	%rd112, %rd111, 2;
	add.s64 	%rd113, %rd2, %rd112;
	add.s32 	%r102, %r117, %r29;
	mul.wide.s32 	%rd114, %r102, 4;
	add.s64 	%rd115, %rd3, %rd114;
	ld.global.f32 	%f105, [%rd115];
	atom.global.add.f32 	%f106, [%rd113], %f105;
$L__BB0_39:
	ld.param.u64 	%rd119, [_Z16clusteringKernelPfS_PiiiiS_S0__param_7];
	ld.global.u32 	%r103, [%rd4];
	cvta.to.global.u64 	%rd116, %rd119;
	mul.wide.s32 	%rd117, %r103, 4;
	add.s64 	%rd118, %rd116, %rd117;
	atom.global.add.u32 	%r104, [%rd118], 1;
$L__BB0_40:
	ret;

}


// ===== COMPILED SASS (sm_100) =====

	.target	sm_100

	.elftype	@"ET_EXEC"


//--------------------- .note.nv.tkinfo           --------------------------
	.section	.note.nv.tkinfo,"",@"SHT_NOTE"
	.sectionflags	@"SHF_NOTE_NV_TKINFO"
	.tkinfo
        /*0018*/ 	.word	0x00000002
        /*0030*/ 	.string	""
        /*0030*/ 	.string	"ptxas"
        /*0030*/ 	.string	"Cuda compilation tools, release 13.0, V13.0.88"
        /*0030*/ 	.string	"Build cuda_13.0.r13.0/compiler.36424714_0"
        /*0030*/ 	.string	"-arch sm_100 -m 64 "



//--------------------- .note.nv.cuinfo           --------------------------
	.section	.note.nv.cuinfo,"",@"SHT_NOTE"
	.sectionflags	@"SHF_NOTE_NV_CUINFO"
        /*0018*/ 	.short	0x0002
        /*001a*/ 	.short	0x0064
        /*001c*/ 	.short	0x0082
	.zero		2


//--------------------- .nv.info                  --------------------------
	.section	.nv.info,"",@"SHT_CUDA_INFO"
	.align	4


	//----- nvinfo : EIATTR_REGCOUNT
	.align		4
        /*0000*/ 	.byte	0x04, 0x2f
        /*0002*/ 	.short	(.L_1 - .L_0)
	.align		4
.L_0:
        /*0004*/ 	.word	index@(_Z16clusteringKernelPfS_PiiiiS_S0_)
        /*0008*/ 	.word	0x0000001f


	//----- nvinfo : EIATTR_FRAME_SIZE
	.align		4
.L_1:
        /*000c*/ 	.byte	0x04, 0x11
        /*000e*/ 	.short	(.L_3 - .L_2)
	.align		4
.L_2:
        /*0010*/ 	.word	index@(_Z16clusteringKernelPfS_PiiiiS_S0_)
        /*0014*/ 	.word	0x00000000


	//----- nvinfo : EIATTR_MIN_STACK_SIZE
	.align		4
.L_3:
        /*0018*/ 	.byte	0x04, 0x12
        /*001a*/ 	.short	(.L_5 - .L_4)
	.align		4
.L_4:
        /*001c*/ 	.word	index@(_Z16clusteringKernelPfS_PiiiiS_S0_)
        /*0020*/ 	.word	0x00000000
.L_5:


//--------------------- .nv.compat                --------------------------
	.section	.nv.compat,"",@"SHT_CUDA_COMPAT_INFO"
	.align	4
        /*0000*/ 	.byte	0x02, 0x09, 0x00, 0x00, 0x02, 0x02, 0x01, 0x00, 0x02, 0x05, 0x05, 0x00, 0x03, 0x07, 0x01, 0x01
        /*0010*/ 	.byte	0x02, 0x03, 0x00, 0x00, 0x02, 0x06, 0x01, 0x00, 0x04, 0x0b, 0x08, 0x00, 0x09, 0x00, 0x00, 0x00
        /*0020*/ 	.byte	0x00, 0x00, 0x00, 0x00


//--------------------- .nv.info._Z16clusteringKernelPfS_PiiiiS_S0_ --------------------------
	.section	.nv.info._Z16clusteringKernelPfS_PiiiiS_S0_,"",@"SHT_CUDA_INFO"
	.sectionflags	@""
	.align	4


	//----- nvinfo : EIATTR_CUDA_API_VERSION
	.align		4
        /*0000*/ 	.byte	0x04, 0x37
        /*0002*/ 	.short	(.L_7 - .L_6)
.L_6:
        /*0004*/ 	.word	0x00000082


	//----- nvinfo : EIATTR_KPARAM_INFO
	.align		4
.L_7:
        /*0008*/ 	.byte	0x04, 0x17
        /*000a*/ 	.short	(.L_9 - .L_8)
.L_8:
        /*000c*/ 	.word	0x00000000
        /*0010*/ 	.short	0x0007
        /*0012*/ 	.short	0x0030
        /*0014*/ 	.byte	0x00, 0xf5, 0x21, 0x00


	//----- nvinfo : EIATTR_KPARAM_INFO
	.align		4
.L_9:
        /*0018*/ 	.byte	0x04, 0x17
        /*001a*/ 	.short	(.L_11 - .L_10)
.L_10:
        /*001c*/ 	.word	0x00000000
        /*0020*/ 	.short	0x0006
        /*0022*/ 	.short	0x0028
        /*0024*/ 	.byte	0x00, 0xf5, 0x21, 0x00


	//----- nvinfo : EIATTR_KPARAM_INFO
	.align		4
.L_11:
        /*0028*/ 	.byte	0x04, 0x17
        /*002a*/ 	.short	(.L_13 - .L_12)
.L_12:
        /*002c*/ 	.word	0x00000000
        /*0030*/ 	.short	0x0005
        /*0032*/ 	.short	0x0020
        /*0034*/ 	.byte	0x00, 0xf0, 0x11, 0x00


	//----- nvinfo : EIATTR_KPARAM_INFO
	.align		4
.L_13:
        /*0038*/ 	.byte	0x04, 0x17
        /*003a*/ 	.short	(.L_15 - .L_14)
.L_14:
        /*003c*/ 	.word	0x00000000
        /*0040*/ 	.short	0x0004
        /*0042*/ 	.short	0x001c
        /*0044*/ 	.byte	0x00, 0xf0, 0x11, 0x00


	//----- nvinfo : EIATTR_KPARAM_INFO
	.align		4
.L_15:
        /*0048*/ 	.byte	0x04, 0x17
        /*004a*/ 	.short	(.L_17 - .L_16)
.L_16:
        /*004c*/ 	.word	0x00000000
        /*0050*/ 	.short	0x0003
        /*0052*/ 	.short	0x0018
        /*0054*/ 	.byte	0x00, 0xf0, 0x11, 0x00


	//----- nvinfo : EIATTR_KPARAM_INFO
	.align		4
.L_17:
        /*0058*/ 	.byte	0x04, 0x17
        /*005a*/ 	.short	(.L_19 - .L_18)
.L_18:
        /*005c*/ 	.word	0x00000000
        /*0060*/ 	.short	0x0002
        /*0062*/ 	.short	0x0010
        /*0064*/ 	.byte	0x00, 0xf5, 0x21, 0x00


	//----- nvinfo : EIATTR_KPARAM_INFO
	.align		4
.L_19:
        /*0068*/ 	.byte	0x04, 0x17
        /*006a*/ 	.short	(.L_21 - .L_20)
.L_20:
        /*006c*/ 	.word	0x00000000
        /*0070*/ 	.short	0x0001
        /*0072*/ 	.short	0x0008
        /*0074*/ 	.byte	0x00, 0xf5, 0x21, 0x00


	//----- nvinfo : EIATTR_KPARAM_INFO
	.align		4
.L_21:
        /*0078*/ 	.byte	0x04, 0x17
        /*007a*/ 	.short	(.L_23 - .L_22)
.L_22:
        /*007c*/ 	.word	0x00000000
        /*0080*/ 	.short	0x0000
        /*0082*/ 	.short	0x0000
        /*0084*/ 	.byte	0x00, 0xf5, 0x21, 0x00


	//----- nvinfo : EIATTR_SPARSE_MMA_MASK
	.align		4
.L_23:
        /*0088*/ 	.byte	0x03, 0x50
        /*008a*/ 	.short	0x0000


	//----- nvinfo : EIATTR_MAXREG_COUNT
	.align		4
        /*008c*/ 	.byte	0x03, 0x1b
        /*008e*/ 	.short	0x00ff


	//----- nvinfo : EIATTR_MERCURY_ISA_VERSION
	.align		4
        /*0090*/ 	.byte	0x03, 0x5f
        /*0092*/ 	.short	0x0101


	//----- nvinfo : EIATTR_VRC_CTA_INIT_COUNT
	.align		4
        /*0094*/ 	.byte	0x02, 0x4a
	.zero		1
	.zero		1


	//----- nvinfo : EIATTR_EXIT_INSTR_OFFSETS
	.align		4
        /*0098*/ 	.byte	0x04, 0x1c
        /*009a*/ 	.short	(.L_25 - .L_24)


	//   ....[0]....
.L_24:
        /*009c*/ 	.word	0x00000070


	//   ....[1]....
        /*00a0*/ 	.word	0x00001690


	//----- nvinfo : EIATTR_CBANK_PARAM_SIZE
	.align		4
.L_25:
        /*00a4*/ 	.byte	0x03, 0x19
        /*00a6*/ 	.short	0x0038


	//----- nvinfo : EIATTR_PARAM_CBANK
	.align		4
        /*00a8*/ 	.byte	0x04, 0x0a
        /*00aa*/ 	.short	(.L_27 - .L_26)
	.align		4
.L_26:
        /*00ac*/ 	.word	index@(.nv.constant0._Z16clusteringKernelPfS_PiiiiS_S0_)
        /*00b0*/ 	.short	0x0380
        /*00b2*/ 	.short	0x0038


	//----- nvinfo : EIATTR_SW_WAR
	.align		4
.L_27:
        /*00b4*/ 	.byte	0x04, 0x36
        /*00b6*/ 	.short	(.L_29 - .L_28)
.L_28:
        /*00b8*/ 	.word	0x00000008
.L_29:


//--------------------- .nv.callgraph             --------------------------
	.section	.nv.callgraph,"",@"SHT_CUDA_CALLGRAPH"
	.align	4
	.sectionentsize	8
	.align		4
        /*0000*/ 	.word	0x00000000
	.align		4
        /*0004*/ 	.word	0xffffffff
	.align		4
        /*0008*/ 	.word	0x00000000
	.align		4
        /*000c*/ 	.word	0xfffffffe
	.align		4
        /*0010*/ 	.word	0x00000000
	.align		4
        /*0014*/ 	.word	0xfffffffd
	.align		4
        /*0018*/ 	.word	0x00000000
	.align		4
        /*001c*/ 	.word	0xfffffffc


//--------------------- .text._Z16clusteringKernelPfS_PiiiiS_S0_ --------------------------
	.section	.text._Z16clusteringKernelPfS_PiiiiS_S0_,"ax",@progbits
	.align	128
        .global         _Z16clusteringKernelPfS_PiiiiS_S0_
        .type           _Z16clusteringKernelPfS_PiiiiS_S0_,@function
        .size           _Z16clusteringKernelPfS_PiiiiS_S0_,(.L_x_15 - _Z16clusteringKernelPfS_PiiiiS_S0_)
        .other          _Z16clusteringKernelPfS_PiiiiS_S0_,@"STO_CUDA_ENTRY STV_DEFAULT"
_Z16clusteringKernelPfS_PiiiiS_S0_:
.text._Z16clusteringKernelPfS_PiiiiS_S0_:
[----:B------:R-:W-:Y:S01]  /*0000*/  LDC R1, c[0x0][0x37c] ;  /* 0x0000df00ff017b82 */ /* 0x000fe20000000800 */
[----:B------:R-:W0:Y:S01]  /*0010*/  S2R R0, SR_CTAID.X ;  /* 0x0000000000007919 */ /* 0x000e220000002500 */
[----:B------:R-:W0:Y:S01]  /*0020*/  LDCU UR4, c[0x0][0x360] ;  /* 0x00006c00ff0477ac */ /* 0x000e220008000800 */
[----:B------:R-:W0:Y:S01]  /*0030*/  S2R R3, SR_TID.X ;  /* 0x0000000000037919 */ /* 0x000e220000002100 */
[----:B------:R-:W1:Y:S01]  /*0040*/  LDCU UR5, c[0x0][0x398] ;  /* 0x00007300ff0577ac */ /* 0x000e620008000800 */
[----:B0-----:R-:W-:-:S05]  /*0050*/  IMAD R0, R0, UR4, R3 ;  /* 0x0000000400007c24 */ /* 0x001fca000f8e0203 */
[----:B-1----:R-:W-:-:S13]  /*0060*/  ISETP.GE.AND P0, PT, R0, UR5, PT ;  /* 0x0000000500007c0c */ /* 0x002fda000bf06270 */
[----:B------:R-:W-:Y:S05]  /*0070*/  @P0 EXIT ;  /* 0x000000000000094d */ /* 0x000fea0003800000 */
[----:B------:R-:W0:Y:S01]  /*0080*/  LDC R4, c[0x0][0x39c] ;  /* 0x0000e700ff047b82 */ /* 0x000e220000000800 */
[----:B------:R-:W1:Y:S07]  /*0090*/  LDCU.64 UR12, c[0x0][0x358] ;  /* 0x00006b00ff0c77ac */ /* 0x000e6e0008000a00 */
[----:B------:R-:W2:Y:S01]  /*00a0*/  LDC.64 R8, c[0x0][0x390] ;  /* 0x0000e400ff087b82 */ /* 0x000ea20000000a00 */
[----:B0-----:R-:W-:Y:S01]  /*00b0*/  ISETP.GE.AND P0, PT, R4, 0x1, PT ;  /* 0x000000010400780c */ /* 0x001fe20003f06270 */
[----:B--2---:R-:W-:-:S12]  /*00c0*/  IMAD.WIDE R8, R0, 0x4, R8 ;  /* 0x0000000400087825 */ /* 0x004fd800078e0208 */
[----:B-1----:R-:W-:Y:S05]  /*00d0*/  @!P0 BRA `(.L_x_0) ;  /* 0x0000000800a48947 */ /* 0x002fea0003800000 */
[----:B------:R-:W0:Y:S02]  /*00e0*/  LDC R5, c[0x0][0x3a0] ;  /* 0x0000e800ff057b82 */ /* 0x000e240000000800 */
[----:B0-----:R-:W-:-:S13]  /*00f0*/  ISETP.GE.AND P0, PT, R5, 0x1, PT ;  /* 0x000000010500780c */ /* 0x001fda0003f06270 */
[----:B------:R-:W-:Y:S05]  /*0100*/  @!P0 BRA `(.L_x_1) ;  /* 0x0000000800248947 */ /* 0x000fea0003800000 */
[C---:B------:R-:W-:Y:S01]  /*0110*/  VIADD R3, R5.reuse, 0xffffffff ;  /* 0xffffffff05037836 */ /* 0x040fe20000000000 */
[----:B------:R-:W-:Y:S01]  /*0120*/  LOP3.LUT R4, R5, 0x7ffffff8, RZ, 0xc0, !PT ;  /* 0x7ffffff805047812 */ /* 0x000fe200078ec0ff */
[----:B------:R-:W-:Y:S02]  /*0130*/  IMAD R2, R0, R5, RZ ;  /* 0x0000000500027224 */ /* 0x000fe400078e02ff */
[----:B------:R-:W-:Y:S01]  /*0140*/  IMAD.MOV.U32 R6, RZ, RZ, 0x7f7fffff ;  /* 0x7f7fffffff067424 */ /* 0x000fe200078e00ff */
[----:B------:R-:W-:Y:S01]  /*0150*/  ISETP.GE.U32.AND P0, PT, R3, 0x7, PT ;  /* 0x000000070300780c */ /* 0x000fe20003f06070 */
[----:B------:R-:W-:Y:S01]  /*0160*/  IMAD.MOV.U32 R7, RZ, RZ, RZ ;  /* 0x000000ffff077224 */ /* 0x000fe200078e00ff */
[C---:B------:R-:W-:Y:S01]  /*0170*/  LOP3.LUT R3, R5.reuse, 0x7, RZ, 0xc0, !PT ;  /* 0x0000000705037812 */ /* 0x040fe200078ec0ff */
[----:B------:R-:W-:Y:S01]  /*0180*/  IMAD.MOV R20, RZ, RZ, -R4 ;  /* 0x000000ffff147224 */ /* 0x000fe200078e0a04 */
[----:B------:R-:W-:-:S09]  /*0190*/  LOP3.LUT R5, R5, 0x3, RZ, 0xc0, !PT ;  /* 0x0000000305057812 */ /* 0x000fd200078ec0ff */
.L_x_6:
[----:B------:R-:W0:Y:S01]  /*01a0*/  LDC R24, c[0x0][0x3a0] ;  /* 0x0000e800ff187b82 */ /* 0x000e220000000800 */
[----:B------:R-:W-:Y:S01]  /*01b0*/  CS2R R22, SRZ ;  /* 0x0000000000167805 */ /* 0x000fe2000001ff00 */
[----:B0-----:R-:W-:Y:S01]  /*01c0*/  IMAD R21, R7, R24, RZ ;  /* 0x0000001807157224 */ /* 0x001fe200078e02ff */
[----:B------:R-:W-:Y:S06]  /*01d0*/  @!P0 BRA `(.L_x_2) ;  /* 0x0000000000c08947 */ /* 0x000fec0003800000 */
[----:B------:R-:W0:Y:S01]  /*01e0*/  LDC.64 R10, c[0x0][0x388] ;  /* 0x0000e200ff0a7b82 */ /* 0x000e220000000a00 */
[----:B------:R-:W-:Y:S01]  /*01f0*/  IMAD.MOV.U32 R23, RZ, RZ, RZ ;  /* 0x000000ffff177224 */ /* 0x000fe200078e00ff */
[----:B------:R-:W-:Y:S01]  /*0200*/  MOV R14, R20 ;  /* 0x00000014000e7202 */ /* 0x000fe20000000f00 */
[----:B------:R-:W-:Y:S02]  /*0210*/  IMAD.MOV.U32 R15, RZ, RZ, R2 ;  /* 0x000000ffff0f7224 */ /* 0x000fe400078e0002 */
[----:B0-----:R-:W-:-:S03]  /*0220*/  IMAD.WIDE.U32 R10, R21, 0x4, R10 ;  /* 0x00000004150a7825 */ /* 0x001fc600078e000a */
[----:B------:R-:W-:-:S05]  /*0230*/  IADD3 R12, P1, PT, R10, 0x10, RZ ;  /* 0x000000100a0c7810 */ /* 0x000fca0007f3e0ff */
[----:B------:R-:W-:-:S08]  /*0240*/  IMAD.X R13, RZ, RZ, R11, P1 ;  /* 0x000000ffff0d7224 */ /* 0x000fd000008e060b */
.L_x_3:
[----:B------:R-:W0:Y:S01]  /*0250*/  LDC.64 R10, c[0x0][0x380] ;  /* 0x0000e000ff0a7b82 */ /* 0x000e220000000a00 */
[----:B------:R-:W2:Y:S04]  /*0260*/  LDG.E R17, desc[UR12][R12.64+-0x10] ;  /* 0xfffff00c0c117981 */ /* 0x000ea8000c1e1900 */
[----:B------:R-:W3:Y:S04]  /*0270*/  LDG.E R26, desc[UR12][R12.64+-0xc] ;  /* 0xfffff40c0c1a7981 */ /* 0x000ee8000c1e1900 */
[----:B------:R-:W4:Y:S01]  /*0280*/  LDG.E R18, desc[UR12][R12.64+-0x8] ;  /* 0xfffff80c0c127981 */ /* 0x000f22000c1e1900 */
[----:B0-----:R-:W-:-:S05]  /*0290*/  IMAD.WIDE R10, R15, 0x4, R10 ;  /* 0x000000040f0a7825 */ /* 0x001fca00078e020a */
[----:B------:R-:W2:Y:S04]  /*02a0*/  LDG.E R16, desc[UR12][R10.64] ;  /* 0x0000000c0a107981 */ /* 0x000ea8000c1e1900 */
[----:B------:R-:W3:Y:S04]  /*02b0*/  LDG.E R25, desc[UR12][R10.64+0x4] ;  /* 0x0000040c0a197981 */ /* 0x000ee8000c1e1900 */
[----:B------:R-:W4:Y:S04]  /*02c0*/  LDG.E R19, desc[UR12][R10.64+0x8] ;  /* 0x0000080c0a137981 */ /* 0x000f28000c1e1900 */
[----:B------:R-:W5:Y:S01]  /*02d0*/  LDG.E R28, desc[UR12][R10.64+0x1c] ;  /* 0x00001c0c0a1c7981 */ /* 0x000f62000c1e1900 */
[----:B--2---:R-:W-:-:S03]  /*02e0*/  FADD R22, R16, -R17 ;  /* 0x8000001110167221 */ /* 0x004fc60000000000 */
[----:B------:R-:W2:Y:S04]  /*02f0*/  LDG.E R16, desc[UR12][R12.64+-0x4] ;  /* 0xfffffc0c0c107981 */ /* 0x000ea8000c1e1900 */
[----:B------:R-:W2:Y:S01]  /*0300*/  LDG.E R17, desc[UR12][R10.64+0xc] ;  /* 0x00000c0c0a117981 */ /* 0x000ea2000c1e1900 */
[----:B------:R-:W-:Y:S01]  /*0310*/  FFMA R22, R22, R22, R23 ;  /* 0x0000001616167223 */ /* 0x000fe20000000017 */
[----:B---3--:R-:W-:Y:S01]  /*0320*/  FADD R25, R25, -R26 ;  /* 0x8000001a19197221 */ /* 0x008fe20000000000 */
[----:B----4-:R-:W-:Y:S01]  /*0330*/  FADD R23, R19, -R18 ;  /* 0x8000001213177221 */ /* 0x010fe20000000000 */
[----:B------:R-:W3:Y:S02]  /*0340*/  LDG.E R26, desc[UR12][R10.64+0x14] ;  /* 0x0000140c0a1a7981 */ /* 0x000ee4000c1e1900 */
[----:B------:R-:W-:-:S02]  /*0350*/  FFMA R22, R25, R25, R22 ;  /* 0x0000001919167223 */ /* 0x000fc40000000016 */
[----:B------:R-:W4:Y:S04]  /*0360*/  LDG.E R18, desc[UR12][R12.64] ;  /* 0x0000000c0c127981 */ /* 0x000f28000c1e1900 */
[----:B------:R-:W4:Y:S01]  /*0370*/  LDG.E R19, desc[UR12][R10.64+0x10] ;  /* 0x0000100c0a137981 */ /* 0x000f22000c1e1900 */
[----:B------:R-:W-:-:S03]  /*0380*/  FFMA R22, R23, R23, R22 ;  /* 0x0000001717167223 */ /* 0x000fc60000000016 */
[----:B------:R-:W3:Y:S04]  /*0390*/  LDG.E R23, desc[UR12][R12.64+0x4] ;  /* 0x0000040c0c177981 */ /* 0x000ee8000c1e1900 */
[----:B------:R-:W5:Y:S01]  /*03a0*/  LDG.E R25, desc[UR12][R12.64+0xc] ;  /* 0x00000c0c0c197981 */ /* 0x000f62000c1e1900 */
[----:B--2---:R-:W-:-:S03]  /*03b0*/  FADD R27, R17, -R16 ;  /* 0x80000010111b7221 */ /* 0x004fc60000000000 */
[----:B------:R0:W2:Y:S04]  /*03c0*/  LDG.E R16, desc[UR12][R12.64+0x8] ;  /* 0x0000080c0c107981 */ /* 0x0000a8000c1e1900 */
[----:B------:R-:W2:Y:S01]  /*03d0*/  LDG.E R17, desc[UR12][R10.64+0x18] ;  /* 0x0000180c0a117981 */ /* 0x000ea2000c1e1900 */
[----:B------:R-:W-:Y:S02]  /*03e0*/  VIADD R14, R14, 0x8 ;  /* 0x000000080e0e7836 */ /* 0x000fe40000000000 */
[----:B------:R-:W-:Y:S01]  /*03f0*/  FFMA R22, R27, R27, R22 ;  /* 0x0000001b1b167223 */ /* 0x000fe20000000016 */
[----:B----4-:R-:W-:Y:S02]  /*0400*/  FADD R19, R19, -R18 ;  /* 0x8000001213137221 */ /* 0x010fe40000000000 */
[----:B------:R-:W-:-:S02]  /*0410*/  ISETP.NE.AND P1, PT, R14, RZ, PT ;  /* 0x000000ff0e00720c */ /* 0x000fc40003f25270 */
[----:B------:R-:W-:Y:S01]  /*0420*/  FFMA R22, R19, R19, R22 ;  /* 0x0000001313167223 */ /* 0x000fe20000000016 */
[----:B---3--:R-:W-:Y:S01]  /*0430*/  FADD R23, R26, -R23 ;  /* 0x800000171a177221 */ /* 0x008fe20000000000 */
[----:B0-----:R-:W-:-:S03]  /*0440*/  IADD3 R12, P2, PT, R12, 0x20, RZ ;  /* 0x000000200c0c7810 */ /* 0x001fc60007f5e0ff */
[----:B------:R-:W-:Y:S01]  /*0450*/  FFMA R22, R23, R23, R22 ;  /* 0x0000001717167223 */ /* 0x000fe20000000016 */
[----:B-----5:R-:W-:Y:S01]  /*0460*/  FADD R25, R28, -R25 ;  /* 0x800000191c197221 */ /* 0x020fe20000000000 */
[----:B------:R-:W-:Y:S02]  /*0470*/  IMAD.X R13, RZ, RZ, R13, P2 ;  /* 0x000000ffff0d7224 */ /* 0x000fe400010e060d */
[----:B------:R-:W-:Y:S02]  /*0480*/  VIADD R15, R15, 0x8 ;  /* 0x000000080f0f7836 */ /* 0x000fe40000000000 */
[----:B--2---:R-:W-:-:S04]  /*0490*/  FADD R17, R17, -R16 ;  /* 0x8000001011117221 */ /* 0x004fc80000000000 */
[----:B------:R-:W-:-:S04]  /*04a0*/  FFMA R22, R17, R17, R22 ;  /* 0x0000001111167223 */ /* 0x000fc80000000016 */
[----:B------:R-:W-:Y:S01]  /*04b0*/  FFMA R23, R25, R25, R22 ;  /* 0x0000001919177223 */ /* 0x000fe20000000016 */
[----:B------:R-:W-:Y:S06]  /*04c0*/  @P1 BRA `(.L_x_3) ;  /* 0xfffffffc00601947 */ /* 0x000fec000383ffff */
[----:B------:R-:W-:-:S07]  /*04d0*/  IMAD.MOV.U32 R22, RZ, RZ, R4 ;  /* 0x000000ffff167224 */ /* 0x000fce00078e0004 */
.L_x_2:
[----:B------:R-:W-:-:S13]  /*04e0*/  ISETP.NE.AND P1, PT, R3, RZ, PT ;  /* 0x000000ff0300720c */ /* 0x000fda0003f25270 */
[----:B------:R-:W-:Y:S05]  /*04f0*/  @!P1 BRA `(.L_x_4) ;  /* 0x0000000400049947 */ /* 0x000fea0003800000 */
[----:B------:R-:W-:Y:S01]  /*0500*/  VIADD R10, R3, 0xffffffff ;  /* 0xffffffff030a7836 */ /* 0x000fe20000000000 */
[----:B------:R-:W-:-:S04]  /*0510*/  ISETP.NE.AND P2, PT, R5, RZ, PT ;  /* 0x000000ff0500720c */ /* 0x000fc80003f45270 */
[----:B------:R-:W-:-:S13]  /*0520*/  ISETP.GE.U32.AND P1, PT, R10, 0x3, PT ;  /* 0x000000030a00780c */ /* 0x000fda0003f26070 */
[----:B------:R-:W-:Y:S05]  /*0530*/  @!P1 BRA `(.L_x_5) ;  /* 0x0000000000709947 */ /* 0x000fea0003800000 */
[----:B------:R-:W0:Y:S01]  /*0540*/  LDC.64 R14, c[0x0][0x380] ;  /* 0x0000e000ff0e7b82 */ /* 0x000e220000000a00 */
[CC--:B------:R-:W-:Y:S01]  /*0550*/  IADD3 R19, PT, PT, R21.reuse, R22.reuse, RZ ;  /* 0x0000001615137210 */ /* 0x0c0fe20007ffe0ff */
[----:B------:R-:W-:Y:S01]  /*0560*/  IMAD.IADD R17, R2, 0x1, R22 ;  /* 0x0000000102117824 */ /* 0x000fe200078e0216 */
[----:B------:R-:W-:-:S05]  /*0570*/  IADD3 R16, P1, PT, R21, R22, RZ ;  /* 0x0000001615107210 */ /* 0x000fca0007f3e0ff */
[----:B------:R-:W1:Y:S08]  /*0580*/  LDC.64 R12, c[0x0][0x388] ;  /* 0x0000e200ff0c7b82 */ /* 0x000e700000000a00 */
[----:B------:R-:W2:Y:S01]  /*0590*/  LDC.64 R10, c[0x0][0x388] ;  /* 0x0000e200ff0a7b82 */ /* 0x000ea20000000a00 */
[----:B0-----:R-:W-:-:S04]  /*05a0*/  IMAD.WIDE R14, R17, 0x4, R14 ;  /* 0x00000004110e7825 */ /* 0x001fc800078e020e */
[----:B------:R-:W-:Y:S01]  /*05b0*/  IMAD.X R17, RZ, RZ, RZ, P1 ;  /* 0x000000ffff117224 */ /* 0x000fe200008e06ff */
[----:B------:R-:W3:Y:S01]  /*05c0*/  LDG.E R18, desc[UR12][R14.64] ;  /* 0x0000000c0e127981 */ /* 0x000ee2000c1e1900 */
[----:B-1----:R-:W-:-:S03]  /*05d0*/  IMAD.WIDE.U32 R12, R19, 0x4, R12 ;  /* 0x00000004130c7825 */ /* 0x002fc600078e000c */
[----:B------:R-:W4:Y:S04]  /*05e0*/  LDG.E R25, desc[UR12][R14.64+0xc] ;  /* 0x00000c0c0e197981 */ /* 0x000f28000c1e1900 */
[----:B------:R-:W5:Y:S01]  /*05f0*/  LDG.E R19, desc[UR12][R14.64+0x4] ;  /* 0x0000040c0e137981 */ /* 0x000f62000c1e1900 */
[----:B--2---:R-:W-:-:S03]  /*0600*/  LEA R10, P1, R16, R10, 0x2 ;  /* 0x0000000a100a7211 */ /* 0x004fc600078210ff */
[----:B------:R-:W3:Y:S01]  /*0610*/  LDG.E R13, desc[UR12][R12.64] ;  /* 0x0000000c0c0d7981 */ /* 0x000ee2000c1e1900 */
[----:B------:R-:W-:-:S03]  /*0620*/  LEA.HI.X R11, R16, R11, R17, 0x2, P1 ;  /* 0x0000000b100b7211 */ /* 0x000fc600008f1411 */
[----:B------:R-:W2:Y:S04]  /*0630*/  LDG.E R17, desc[UR12][R14.64+0x8] ;  /* 0x0000080c0e117981 */ /* 0x000ea8000c1e1900 */
[----:B------:R-:W5:Y:S04]  /*0640*/  LDG.E R26, desc[UR12][R10.64+0x4] ;  /* 0x0000040c0a1a7981 */ /* 0x000f68000c1e1900 */
[----:B------:R-:W2:Y:S04]  /*0650*/  LDG.E R16, desc[UR12][R10.64+0x8] ;  /* 0x0000080c0a107981 */ /* 0x000ea8000c1e1900 */
[----:B------:R-:W4:Y:S01]  /*0660*/  LDG.E R28, desc[UR12][R10.64+0xc] ;  /* 0x00000c0c0a1c7981 */ /* 0x000f22000c1e1900 */
[----:B------:R-:W-:-:S02]  /*0670*/  VIADD R22, R22, 0x4 ;  /* 0x0000000416167836 */ /* 0x000fc40000000000 */
[----:B---3--:R-:W-:-:S04]  /*0680*/  FADD R18, R18, -R13 ;  /* 0x8000000d12127221 */ /* 0x008fc80000000000 */
[----:B------:R-:W-:Y:S01]  /*0690*/  FFMA R18, R18, R18, R23 ;  /* 0x0000001212127223 */ /* 0x000fe20000000017 */
[----:B-----5:R-:W-:-:S04]  /*06a0*/  FADD R19, R19, -R26 ;  /* 0x8000001a13137221 */ /* 0x020fc80000000000 */
[----:B------:R-:W-:Y:S01]  /*06b0*/  FFMA R18, R19, R19, R18 ;  /* 0x0000001313127223 */ /* 0x000fe20000000012 */
[----:B--2---:R-:W-:Y:S01]  /*06c0*/  FADD R17, R17, -R16 ;  /* 0x8000001011117221 */ /* 0x004fe20000000000 */
[----:B----4-:R-:W-:-:S03]  /*06d0*/  FADD R25, R25, -R28 ;  /* 0x8000001c19197221 */ /* 0x010fc60000000000 */
[----:B------:R-:W-:-:S04]  /*06e0*/  FFMA R18, R17, R17, R18 ;  /* 0x0000001111127223 */ /* 0x000fc80000000012 */
[----:B------:R-:W-:-:S07]  /*06f0*/  FFMA R23, R25, R25, R18 ;  /* 0x0000001919177223 */ /* 0x000fce0000000012 */
.L_x_5:
[----:B------:R-:W-:Y:S05]  /*0700*/  @!P2 BRA `(.L_x_4) ;  /* 0x000000000080a947 */ /* 0x000fea0003800000 */
[----:B------:R-:W-:Y:S01]  /*0710*/  ISETP.NE.AND P1, PT, R5, 0x1, PT ;  /* 0x000000010500780c */ /* 0x000fe20003f25270 */
[----:B------:R-:W0:Y:S01]  /*0720*/  LDC.64 R12, c[0x0][0x388] ;  /* 0x0000e200ff0c7b82 */ /* 0x000e220000000a00 */
[----:B------:R-:W-:-:S07]  /*0730*/  LOP3.LUT P2, RZ, R24, 0x1, RZ, 0xc0, !PT ;  /* 0x0000000118ff7812 */ /* 0x000fce000784c0ff */
[----:B------:R-:W1:Y:S04]  /*0740*/  LDC.64 R14, c[0x0][0x380] ;  /* 0x0000e000ff0e7b82 */ /* 0x000e680000000a00 */
[C---:B------:R-:W-:Y:S01]  /*0750*/  @P1 IADD3 R25, P3, PT, R21.reuse, R22, RZ ;  /* 0x0000001615191210 */ /* 0x040fe20007f7e0ff */
[----:B------:R-:W-:-:S03]  /*0760*/  @P1 IMAD.IADD R27, R21, 0x1, R22 ;  /* 0x00000001151b1824 */ /* 0x000fc600078e0216 */
[----:B------:R-:W2:Y:S01]  /*0770*/  @P1 LDC.64 R10, c[0x0][0x388] ;  /* 0x0000e200ff0a1b82 */ /* 0x000ea20000000a00 */
[----:B------:R-:W-:-:S07]  /*0780*/  @P1 IMAD.X R24, RZ, RZ, RZ, P3 ;  /* 0x000000ffff181224 */ /* 0x000fce00018e06ff */
[----:B------:R-:W3:Y:S01]  /*0790*/  LDC.64 R16, c[0x0][0x380] ;  /* 0x0000e000ff107b82 */ /* 0x000ee20000000a00 */
[----:B0-----:R-:W-:-:S06]  /*07a0*/  @P1 IMAD.WIDE.U32 R12, R27, 0x4, R12 ;  /* 0x000000041b0c1825 */ /* 0x001fcc00078e000c */
[----:B------:R-:W4:Y:S01]  /*07b0*/  @P1 LDG.E R13, desc[UR12][R12.64] ;  /* 0x0000000c0c0d1981 */ /* 0x000f22000c1e1900 */
[----:B------:R-:W0:Y:S01]  /*07c0*/  LDC.64 R18, c[0x0][0x388] ;  /* 0x0000e200ff127b82 */ /* 0x000e220000000a00 */
[----:B--2---:R-:W-:-:S04]  /*07d0*/  @P1 LEA R10, P4, R25, R10, 0x2 ;  /* 0x0000000a190a1211 */ /* 0x004fc800078810ff */
[----:B------:R-:W-:Y:S02]  /*07e0*/  @P1 LEA.HI.X R11, R25, R11, R24, 0x2, P4 ;  /* 0x0000000b190b1211 */ /* 0x000fe400020f1418 */
[----:B------:R-:W-:Y:S01]  /*07f0*/  @P1 IADD3 R25, PT, PT, R2, R22, RZ ;  /* 0x0000001602191210 */ /* 0x000fe20007ffe0ff */
[----:B------:R-:W-:Y:S02]  /*0800*/  @P1 VIADD R22, R22, 0x2 ;  /* 0x0000000216161836 */ /* 0x000fe40000000000 */
[----:B------:R-:W2:Y:S02]  /*0810*/  @P1 LDG.E R10, desc[UR12][R10.64+0x4] ;  /* 0x0000040c0a0a1981 */ /* 0x000ea4000c1e1900 */
[----:B-1----:R-:W-:-:S04]  /*0820*/  @P1 IMAD.WIDE R14, R25, 0x4, R14 ;  /* 0x00000004190e1825 */ /* 0x002fc800078e020e */
[--C-:B------:R-:W-:Y:S02]  /*0830*/  @P2 IMAD.IADD R25, R21, 0x1, R22.reuse ;  /* 0x0000000115192824 */ /* 0x100fe400078e0216 */
[----:B------:R-:W-:Y:S02]  /*0840*/  @P2 IMAD.IADD R21, R2, 0x1, R22 ;  /* 0x0000000102152824 */ /* 0x000fe400078e0216 */
[----:B------:R-:W4:Y:S01]  /*0850*/  @P1 LDG.E R22, desc[UR12][R14.64] ;  /* 0x0000000c0e161981 */ /* 0x000f22000c1e1900 */
[----:B0-----:R-:W-:-:S04]  /*0860*/  @P2 IMAD.WIDE.U32 R18, R25, 0x4, R18 ;  /* 0x0000000419122825 */ /* 0x001fc800078e0012 */
[----:B---3--:R-:W-:Y:S02]  /*0870*/  @P2 IMAD.WIDE R16, R21, 0x4, R16 ;  /* 0x0000000415102825 */ /* 0x008fe400078e0210 */
[----:B------:R-:W2:Y:S04]  /*0880*/  @P1 LDG.E R21, desc[UR12][R14.64+0x4] ;  /* 0x0000040c0e151981 */ /* 0x000ea8000c1e1900 */
[----:B------:R-:W3:Y:S04]  /*0890*/  @P2 LDG.E R16, desc[UR12][R16.64] ;  /* 0x0000000c10102981 */ /* 0x000ee8000c1e1900 */
[----:B------:R-:W3:Y:S01]  /*08a0*/  @P2 LDG.E R19, desc[UR12][R18.64] ;  /* 0x0000000c12132981 */ /* 0x000ee2000c1e1900 */
[----:B----4-:R-:W-:-:S04]  /*08b0*/  @P1 FADD R22, R22, -R13 ;  /* 0x8000000d16161221 */ /* 0x010fc80000000000 */
[----:B------:R-:W-:Y:S01]  /*08c0*/  @P1 FFMA R22, R22, R22, R23 ;  /* 0x0000001616161223 */ /* 0x000fe20000000017 */
[----:B--2---:R-:W-:-:S04]  /*08d0*/  @P1 FADD R21, R21, -R10 ;  /* 0x8000000a15151221 */ /* 0x004fc80000000000 */
[----:B------:R-:W-:Y:S01]  /*08e0*/  @P1 FFMA R23, R21, R21, R22 ;  /* 0x0000001515171223 */ /* 0x000fe20000000016 */
[----:B---3--:R-:W-:-:S04]  /*08f0*/  @P2 FADD R10, R16, -R19 ;  /* 0x80000013100a2221 */ /* 0x008fc80000000000 */
[----:B------:R-:W-:-:S07]  /*0900*/  @P2 FFMA R23, R10, R10, R23 ;  /* 0x0000000a0a172223 */ /* 0x000fce0000000017 */
.L_x_4:
[----:B------:R-:W0:Y:S01]  /*0910*/  LDCU UR4, c[0x0][0x39c] ;  /* 0x00007380ff0477ac */ /* 0x000e220008000800 */
[----:B------:R-:W-:Y:S01]  /*0920*/  VIADD R10, R7, 0x1 ;  /* 0x00000001070a7836 */ /* 0x000fe20000000000 */
[----:B------:R-:W-:-:S13]  /*0930*/  FSETP.GE.AND P1, PT, R6, R23, PT ;  /* 0x000000170600720b */ /* 0x000fda0003f26000 */
[----:B------:R1:W-:Y:S01]  /*0940*/  @P1 STG.E desc[UR12][R8.64], R7 ;  /* 0x0000000708001986 */ /* 0x0003e2000c10190c */
[----:B------:R-:W-:Y:S01]  /*0950*/  @P1 IMAD.MOV.U32 R6, RZ, RZ, R23 ;  /* 0x000000ffff061224 */ /* 0x000fe200078e0017 */
[----:B0-----:R-:W-:-:S13]  /*0960*/  ISETP.NE.AND P2, PT, R10, UR4, PT ;  /* 0x000000040a007c0c */ /* 0x001fda000bf45270 */
[----:B-1----:R-:W-:Y:S05]  /*0970*/  @!P2 BRA `(.L_x_0) ;  /* 0x00000000007ca947 */ /* 0x002fea0003800000 */
[----:B------:R-:W-:Y:S01]  /*0980*/  MOV R7, R10 ;  /* 0x0000000a00077202 */ /* 0x000fe20000000f00 */
[----:B------:R-:W-:Y:S06]  /*0990*/  BRA `(.L_x_6) ;  /* 0xfffffff800007947 */ /* 0x000fec000383ffff */
.L_x_1:
[C---:B------:R-:W-:Y:S01]  /*09a0*/  ISETP.GE.U32.AND P0, PT, R4.reuse, 0x8, PT ;  /* 0x000000080400780c */ /* 0x040fe20003f06070 */
[----:B------:R-:W-:Y:S01]  /*09b0*/  IMAD.MOV.U32 R2, RZ, RZ, RZ ;  /* 0x000000ffff027224 */ /* 0x000fe200078e00ff */
[----:B------:R-:W-:-:S11]  /*09c0*/  LOP3.LUT R5, R4, 0x7, RZ, 0xc0, !PT ;  /* 0x0000000704057812 */ /* 0x000fd600078ec0ff */
[----:B------:R-:W-:Y:S05]  /*09d0*/  @!P0 BRA `(.L_x_7) ;  /* 0x0000000000208947 */ /* 0x000fea0003800000 */
[----:B------:R-:W-:Y:S01]  /*09e0*/  LOP3.LUT R2, R4, 0x7ffffff8, RZ, 0xc0, !PT ;  /* 0x7ffffff804027812 */ /* 0x000fe200078ec0ff */
[----:B------:R-:W-:-:S06]  /*09f0*/  UMOV UR4, URZ ;  /* 0x000000ff00047c82 */ /* 0x000fcc0008000000 */
.L_x_8:
[----:B------:R-:W-:Y:S01]  /*0a00*/  IMAD.U32 R3, RZ, RZ, UR4 ;  /* 0x00000004ff037e24 */ /* 0x000fe2000f8e00ff */
[----:B------:R-:W-:-:S06]  /*0a10*/  UIADD3 UR4, UPT, UPT, UR4, 0x8, URZ ;  /* 0x0000000804047890 */ /* 0x000fcc000fffe0ff */
[----:B------:R-:W-:-:S13]  /*0a20*/  ISETP.NE.AND P0, PT, R2, UR4, PT ;  /* 0x0000000402007c0c */ /* 0x000fda000bf05270 */
[----:B------:R-:W-:Y:S05]  /*0a30*/  @P0 BRA `(.L_x_8) ;  /* 0xfffffffc00f00947 */ /* 0x000fea000383ffff */
[----:B------:R-:W-:-:S05]  /*0a40*/  VIADD R3, R3, 0x7 ;  /* 0x0000000703037836 */ /* 0x000fca0000000000 */
[----:B------:R0:W-:Y:S02]  /*0a50*/  STG.E desc[UR12][R8.64], R3 ;  /* 0x0000000308007986 */ /* 0x0001e4000c10190c */
.L_x_7:
[----:B------:R-:W-:-:S13]  /*0a60*/  ISETP.NE.AND P0, PT, R5, RZ, PT ;  /* 0x000000ff0500720c */ /* 0x000fda0003f05270 */
[----:B------:R-:W-:Y:S05]  /*0a70*/  @!P0 BRA `(.L_x_0) ;  /* 0x00000000003c8947 */ /* 0x000fea0003800000 */
[----:B------:R-:W-:Y:S02]  /*0a80*/  ISETP.GE.U32.AND P0, PT, R5, 0x4, PT ;  /* 0x000000040500780c */ /* 0x000fe40003f06070 */
[----:B0-----:R-:W-:-:S04]  /*0a90*/  LOP3.LUT R3, R4, 0x3, RZ, 0xc0, !PT ;  /* 0x0000000304037812 */ /* 0x001fc800078ec0ff */
[----:B------:R-:W-:-:S07]  /*0aa0*/  ISETP.NE.AND P1, PT, R3, RZ, PT ;  /* 0x000000ff0300720c */ /* 0x000fce0003f25270 */
[C---:B------:R-:W-:Y:S02]  /*0ab0*/  @P0 VIADD R5, R2.reuse, 0x3 ;  /* 0x0000000302050836 */ /* 0x040fe40000000000 */
[----:B------:R-:W-:-:S03]  /*0ac0*/  @P0 VIADD R2, R2, 0x4 ;  /* 0x0000000402020836 */ /* 0x000fc60000000000 */
[----:B------:R1:W-:Y:S01]  /*0ad0*/  @P0 STG.E desc[UR12][R8.64], R5 ;  /* 0x0000000508000986 */ /* 0x0003e2000c10190c */
[----:B------:R-:W-:Y:S05]  /*0ae0*/  @!P1 BRA `(.L_x_0) ;  /* 0x0000000000209947 */ /* 0x000fea0003800000 */
[----:B------:R-:W-:Y:S02]  /*0af0*/  ISETP.NE.AND P0, PT, R3, 0x1, PT ;  /* 0x000000010300780c */ /* 0x000fe40003f05270 */
[----:B-1----:R-:W-:Y:S02]  /*0b00*/  MOV R5, R2 ;  /* 0x0000000200057202 */ /* 0x002fe40000000f00 */
[----:B------:R-:W-:-:S03]  /*0b10*/  LOP3.LUT R3, R4, 0x1, RZ, 0xc0, !PT ;  /* 0x0000000104037812 */ /* 0x000fc600078ec0ff */
[----:B------:R-:W-:Y:S01]  /*0b20*/  VIADD R2, R5, 0x1 ;  /* 0x0000000105027836 */ /* 0x000fe20000000000 */
[----:B------:R-:W-:-:S05]  /*0b30*/  ISETP.NE.U32.AND P1, PT, R3, 0x1, PT ;  /* 0x000000010300780c */ /* 0x000fca0003f25070 */
[----:B------:R-:W-:-:S05]  /*0b40*/  @P0 VIADD R5, R5, 0x2 ;  /* 0x0000000205050836 */ /* 0x000fca0000000000 */
[----:B------:R-:W-:-:S05]  /*0b50*/  SEL R3, R5, R2, !P1 ;  /* 0x0000000205037207 */ /* 0x000fca0004800000 */
[----:B------:R2:W-:Y:S02]  /*0b60*/  STG.E desc[UR12][R8.64], R3 ;  /* 0x0000000308007986 */ /* 0x0005e4000c10190c */
.L_x_0:
[----:B------:R-:W3:Y:S02]  /*0b70*/  LDCU UR11, c[0x0][0x3a0] ;  /* 0x00007400ff0b77ac */ /* 0x000ee40008000800 */
[----:B---3--:R-:W-:-:S09]  /*0b80*/  UISETP.GE.AND UP0, UPT, UR11, 0x1, UPT ;  /* 0x000000010b00788c */ /* 0x008fd2000bf06270 */
[----:B------:R-:W-:Y:S05]  /*0b90*/  BRA.U !UP0, `(.L_x_9) ;  /* 0x0000000908a87547 */ /* 0x000fea000b800000 */
[----:B------:R-:W-:Y:S02]  /*0ba0*/  UIADD3 UR4, UPT, UPT, UR11, -0x1, URZ ;  /* 0xffffffff0b047890 */ /* 0x000fe4000fffe0ff */
[----:B------:R-:W-:Y:S01]  /*0bb0*/  IMAD R0, R0, UR11, RZ ;  /* 0x0000000b00007c24 */ /* 0x000fe2000f8e02ff */
[----:B------:R-:W-:Y:S02]  /*0bc0*/  ULOP3.LUT UR16, UR11, 0x7, URZ, 0xc0, !UPT ;  /* 0x000000070b107892 */ /* 0x000fe4000f8ec0ff */
[----:B------:R-:W-:Y:S02]  /*0bd0*/  UISETP.GE.U32.AND UP1, UPT, UR4, 0x7, UPT ;  /* 0x000000070400788c */ /* 0x000fe4000bf26070 */
[----:B------:R-:W-:Y:S01]  /*0be0*/  UISETP.NE.AND UP0, UPT, UR16, URZ, UPT ;  /* 0x000000ff1000728c */ /* 0x000fe2000bf05270 */
[----:B------:R-:W-:-:S06]  /*0bf0*/  UMOV UR4, URZ ;  /* 0x000000ff00047c82 */ /* 0x000fcc0008000000 */
[----:B------:R-:W-:Y:S05]  /*0c00*/  BRA.U !UP1, `(.L_x_10) ;  /* 0x0000000509487547 */ /* 0x000fea000b800000 */
[----:B------:R-:W3:Y:S01]  /*0c10*/  LDCU.64 UR8, c[0x0][0x380] ;  /* 0x00007000ff0877ac */ /* 0x000ee20008000a00 */
[----:B------:R-:W-:Y:S01]  /*0c20*/  IMAD.MOV.U32 R4, RZ, RZ, R0 ;  /* 0x000000ffff047224 */ /* 0x000fe200078e0000 */
[----:B------:R-:W-:Y:S01]  /*0c30*/  ULOP3.LUT UR4, UR11, 0x7ffffff8, URZ, 0xc0, !UPT ;  /* 0x7ffffff80b047892 */ /* 0x000fe2000f8ec0ff */
[----:B------:R-:W4:Y:S03]  /*0c40*/  LDCU.64 UR14, c[0x0][0x3a8] ;  /* 0x00007500ff0e77ac */ /* 0x000f260008000a00 */
[----:B------:R-:W-:Y:S01]  /*0c50*/  UIADD3 UR10, UPT, UPT, -UR4, URZ, URZ ;  /* 0x000000ff040a7290 */ /* 0x000fe2000fffe1ff */
[----:B------:R-:W-:Y:S01]  /*0c60*/  UMOV UR5, URZ ;  /* 0x000000ff00057c82 */ /* 0x000fe20008000000 */
[----:B------:R-:W-:Y:S01]  /*0c70*/  UMOV UR6, URZ ;  /* 0x000000ff00067c82 */ /* 0x000fe20008000000 */
[----:B---3--:R-:W-:-:S04]  /*0c80*/  UIADD3 UR7, UP1, UPT, UR8, 0x10, URZ ;  /* 0x0000001008077890 */ /* 0x008fc8000ff3e0ff */
[----:B----4-:R-:W-:-:S12]  /*0c90*/  UIADD3.X UR8, UPT, UPT, URZ, UR9, URZ, UP1, !UPT ;  /* 0x00000009ff087290 */ /* 0x010fd80008ffe4ff */
.L_x_11:
[----:B-1----:R-:W3:Y:S01]  /*0ca0*/  LDG.E R5, desc[UR12][R8.64] ;  /* 0x0000000c08057981 */ /* 0x002ee2000c1e1900 */
[----:B------:R-:W-:Y:S02]  /*0cb0*/  IMAD.U32 R2, RZ, RZ, UR7 ;  /* 0x00000007ff027e24 */ /* 0x000fe4000f8e00ff */
[----:B0-2---:R-:W-:Y:S02]  /*0cc0*/  IMAD.U32 R3, RZ, RZ, UR8 ;  /* 0x00000008ff037e24 */ /* 0x005fe4000f8e00ff */
[----:B------:R-:W-:-:S05]  /*0cd0*/  IMAD.WIDE R2, R4, 0x4, R2 ;  /* 0x0000000404027825 */ /* 0x000fca00078e0202 */
[----:B------:R-:W2:Y:S01]  /*0ce0*/  LDG.E R13, desc[UR12][R2.64+-0x10] ;  /* 0xfffff00c020d7981 */ /* 0x000ea2000c1e1900 */
[----:B---3--:R-:W-:-:S05]  /*0cf0*/  IMAD R5, R5, UR11, RZ ;  /* 0x0000000b05057c24 */ /* 0x008fca000f8e02ff */
[----:B------:R-:W-:-:S04]  /*0d00*/  IADD3 R7, P0, PT, R5, UR5, RZ ;  /* 0x0000000505077c10 */ /* 0x000fc8000ff1e0ff */
[----:B------:R-:W-:Y:S02]  /*0d10*/  LEA.HI.X.SX32 R10, R5, UR6, 0x1, P0 ;  /* 0x00000006050a7c11 */ /* 0x000fe400080f0eff */
[----:B------:R-:W-:-:S04]  /*0d20*/  LEA R6, P0, R7, UR14, 0x2 ;  /* 0x0000000e07067c11 */ /* 0x000fc8000f8010ff */
[----:B------:R-:W-:-:S05]  /*0d30*/  LEA.HI.X R7, R7, UR15, R10, 0x2, P0 ;  /* 0x0000000f07077c11 */ /* 0x000fca00080f140a */
[----:B--2---:R0:W-:Y:S04]  /*0d40*/  REDG.E.ADD.F32.FTZ.RN.STRONG.GPU desc[UR12][R6.64], R13 ;  /* 0x0000000d060079a6 */ /* 0x0041e8000c12f30c */
[----:B------:R-:W2:Y:S04]  /*0d50*/  LDG.E R5, desc[UR12][R8.64] ;  /* 0x0000000c08057981 */ /* 0x000ea8000c1e1900 */
[----:B------:R-:W3:Y:S01]  /*0d60*/  LDG.E R15, desc[UR12][R2.64+-0xc] ;  /* 0xfffff40c020f7981 */ /* 0x000ee2000c1e1900 */
[----:B--2---:R-:W-:-:S05]  /*0d70*/  IMAD R5, R5, UR11, RZ ;  /* 0x0000000b05057c24 */ /* 0x004fca000f8e02ff */
[----:B------:R-:W-:-:S04]  /*0d80*/  IADD3 R11, P0, PT, R5, UR5, RZ ;  /* 0x00000005050b7c10 */ /* 0x000fc8000ff1e0ff */
[----:B------:R-:W-:Y:S02]  /*0d90*/  LEA.HI.X.SX32 R12, R5, UR6, 0x1, P0 ;  /* 0x00000006050c7c11 */ /* 0x000fe400080f0eff */
[----:B------:R-:W-:-:S04]  /*0da0*/  LEA R10, P0, R11, UR14, 0x2 ;  /* 0x0000000e0b0a7c11 */ /* 0x000fc8000f8010ff */
[----:B------:R-:W-:-:S05]  /*0db0*/  LEA.HI.X R11, R11, UR15, R12, 0x2, P0 ;  /* 0x0000000f0b0b7c11 */ /* 0x000fca00080f140c */
[----:B---3--:R1:W-:Y:S04]  /*0dc0*/  REDG.E.ADD.F32.FTZ.RN.STRONG.GPU desc[UR12][R10.64+0x4], R15 ;  /* 0x0000040f0a0079a6 */ /* 0x0083e8000c12f30c */
[----:B------:R-:W2:Y:S04]  /*0dd0*/  LDG.E R5, desc[UR12][R8.64] ;  /* 0x0000000c08057981 */ /* 0x000ea8000c1e1900 */
[----:B------:R-:W3:Y:S01]  /*0de0*/  LDG.E R17, desc[UR12][R2.64+-0x8] ;  /* 0xfffff80c02117981 */ /* 0x000ee2000c1e1900 */
[----:B--2---:R-:W-:-:S05]  /*0df0*/  IMAD R5, R5, UR11, RZ ;  /* 0x0000000b05057c24 */ /* 0x004fca000f8e02ff */
[----:B0-----:R-:W-:-:S04]  /*0e00*/  IADD3 R7, P0, PT, R5, UR5, RZ ;  /* 0x0000000505077c10 */ /* 0x001fc8000ff1e0ff */
[----:B------:R-:W-:Y:S02]  /*0e10*/  LEA.HI.X.SX32 R12, R5, UR6, 0x1, P0 ;  /* 0x00000006050c7c11 */ /* 0x000fe400080f0eff */
[----:B------:R-:W-:-:S04]  /*0e20*/  LEA R6, P0, R7, UR14, 0x2 ;  /* 0x0000000e07067c11 */ /* 0x000fc8000f8010ff */
[----:B------:R-:W-:-:S05]  /*0e30*/  LEA.HI.X R7, R7, UR15, R12, 0x2, P0 ;  /* 0x0000000f07077c11 */ /* 0x000fca00080f140c */
[----:B---3--:R0:W-:Y:S04]  /*0e40*/  REDG.E.ADD.F32.FTZ.RN.STRONG.GPU desc[UR12][R6.64+0x8], R17 ;  /* 0x00000811060079a6 */ /* 0x0081e8000c12f30c */
[----:B------:R-:W2:Y:S04]  /*0e50*/  LDG.E R5, desc[UR12][R8.64] ;  /* 0x0000000c08057981 */ /* 0x000ea8000c1e1900 */
[----:B------:R-:W3:Y:S01]  /*0e60*/  LDG.E R13, desc[UR12][R2.64+-0x4] ;  /* 0xfffffc0c020d7981 */ /* 0x000ee2000c1e1900 */
[----:B--2---:R-:W-:-:S05]  /*0e70*/  IMAD R5, R5, UR11, RZ ;  /* 0x0000000b05057c24 */ /* 0x004fca000f8e02ff */
[----:B-1----:R-:W-:-:S04]  /*0e80*/  IADD3 R11, P0, PT, R5, UR5, RZ ;  /* 0x00000005050b7c10 */ /* 0x002fc8000ff1e0ff */
        /* <DEDUP_REMOVED lines=29> */
[----:B------:R-:W4:Y:S01]  /*1060*/  LDG.E R15, desc[UR12][R2.64+0xc] ;  /* 0x00000c0c020f7981 */ /* 0x000f22000c1e1900 */
[----:B--2---:R-:W-:-:S05]  /*1070*/  IMAD R5, R5, UR11, RZ ;  /* 0x0000000b05057c24 */ /* 0x004fca000f8e02ff */
[----:B-1----:R-:W-:-:S04]  /*1080*/  IADD3 R11, P0, PT, R5, UR5, RZ ;  /* 0x00000005050b7c10 */ /* 0x002fc8000ff1e0ff */
[----:B------:R-:W-:Y:S02]  /*1090*/  LEA.HI.X.SX32 R12, R5, UR6, 0x1, P0 ;  /* 0x00000006050c7c11 */ /* 0x000fe400080f0eff */
[----:B------:R-:W-:-:S04]  /*10a0*/  LEA R10, P0, R11, UR14, 0x2 ;  /* 0x0000000e0b0a7c11 */ /* 0x000fc8000f8010ff */
[----:B------:R-:W-:-:S05]  /*10b0*/  LEA.HI.X R11, R11, UR15, R12, 0x2, P0 ;  /* 0x0000000f0b0b7c11 */ /* 0x000fca00080f140c */
[----:B----4-:R3:W-:Y:S01]  /*10c0*/  REDG.E.ADD.F32.FTZ.RN.STRONG.GPU desc[UR12][R10.64+0x1c], R15 ;  /* 0x00001c0f0a0079a6 */ /* 0x0107e2000c12f30c */
[----:B------:R-:W-:Y:S01]  /*10d0*/  UIADD3 UR5, UP1, UPT, UR5, 0x8, URZ ;  /* 0x0000000805057890 */ /* 0x000fe2000ff3e0ff */
[----:B------:R-:W-:Y:S01]  /*10e0*/  IADD3 R4, PT, PT, R4, 0x8, RZ ;  /* 0x0000000804047810 */ /* 0x000fe20007ffe0ff */
[----:B------:R-:W-:Y:S02]  /*10f0*/  UIADD3 UR10, UPT, UPT, UR10, 0x8, URZ ;  /* 0x000000080a0a7890 */ /* 0x000fe4000fffe0ff */
[----:B------:R-:W-:Y:S02]  /*1100*/  UIADD3.X UR6, UPT, UPT, URZ, UR6, URZ, UP1, !UPT ;  /* 0x00000006ff067290 */ /* 0x000fe40008ffe4ff */
[----:B------:R-:W-:-:S09]  /*1110*/  UISETP.NE.AND UP1, UPT, UR10, URZ, UPT ;  /* 0x000000ff0a00728c */ /* 0x000fd2000bf25270 */
[----:B---3--:R-:W-:Y:S05]  /*1120*/  BRA.U UP1, `(.L_x_11) ;  /* 0xfffffff901dc7547 */ /* 0x008fea000b83ffff */
.L_x_10:
[----:B------:R-:W-:Y:S05]  /*1130*/  BRA.U !UP0, `(.L_x_9) ;  /* 0x0000000508407547 */ /* 0x000fea000b800000 */
[----:B------:R-:W-:Y:S02]  /*1140*/  UISETP.GE.U32.AND UP0, UPT, UR16, 0x4, UPT ;  /* 0x000000041000788c */ /* 0x000fe4000bf06070 */
[----:B------:R-:W-:-:S04]  /*1150*/  ULOP3.LUT UR6, UR11, 0x3, URZ, 0xc0, !UPT ;  /* 0x000000030b067892 */ /* 0x000fc8000f8ec0ff */
[----:B------:R-:W-:-:S03]  /*1160*/  UISETP.NE.AND UP1, UPT, UR6, URZ, UPT ;  /* 0x000000ff0600728c */ /* 0x000fc6000bf25270 */
[----:B------:R-:W-:Y:S08]  /*1170*/  BRA.U !UP0, `(.L_x_12) ;  /* 0x0000000108947547 */ /* 0x000ff0000b800000 */
[----:B0-2---:R-:W0:Y:S01]  /*1180*/  LDC.64 R2, c[0x0][0x380] ;  /* 0x0000e000ff027b82 */ /* 0x005e220000000a00 */
[----:B------:R-:W2:Y:S01]  /*1190*/  LDG.E R4, desc[UR12][R8.64] ;  /* 0x0000000c08047981 */ /* 0x000ea2000c1e1900 */
[----:B-1----:R-:W-:Y:S01]  /*11a0*/  VIADD R5, R0, UR4 ;  /* 0x0000000400057c36 */ /* 0x002fe20008000000 */
[----:B------:R-:W1:Y:S03]  /*11b0*/  LDCU.64 UR8, c[0x0][0x3a8] ;  /* 0x00007500ff0877ac */ /* 0x000e660008000a00 */
[----:B0-----:R-:W-:-:S05]  /*11c0*/  IMAD.WIDE R2, R5, 0x4, R2 ;  /* 0x0000000405027825 */ /* 0x001fca00078e0202 */
[----:B------:R-:W3:Y:S01]  /*11d0*/  LDG.E R11, desc[UR12][R2.64] ;  /* 0x0000000c020b7981 */ /* 0x000ee2000c1e1900 */
[----:B--2---:R-:W-:-:S05]  /*11e0*/  IMAD R4, R4, UR11, RZ ;  /* 0x0000000b04047c24 */ /* 0x004fca000f8e02ff */
[----:B------:R-:W-:-:S04]  /*11f0*/  IADD3 R5, P0, PT, R4, UR4, RZ ;  /* 0x0000000404057c10 */ /* 0x000fc8000ff1e0ff */
[----:B------:R-:W-:Y:S02]  /*1200*/  LEA.HI.X.SX32 R6, R4, RZ, 0x1, P0 ;  /* 0x000000ff04067211 */ /* 0x000fe400000f0eff */
[----:B-1----:R-:W-:-:S04]  /*1210*/  LEA R4, P0, R5, UR8, 0x2 ;  /* 0x0000000805047c11 */ /* 0x002fc8000f8010ff */
[----:B------:R-:W-:-:S05]  /*1220*/  LEA.HI.X R5, R5, UR9, R6, 0x2, P0 ;  /* 0x0000000905057c11 */ /* 0x000fca00080f1406 */
[----:B---3--:R0:W-:Y:S04]  /*1230*/  REDG.E.ADD.F32.FTZ.RN.STRONG.GPU desc[UR12][R4.64], R11 ;  /* 0x0000000b040079a6 */ /* 0x0081e8000c12f30c */
[----:B------:R-:W2:Y:S04]  /*1240*/  LDG.E R6, desc[UR12][R8.64] ;  /* 0x0000000c08067981 */ /* 0x000ea8000c1e1900 */
[----:B------:R-:W3:Y:S01]  /*1250*/  LDG.E R13, desc[UR12][R2.64+0x4] ;  /* 0x0000040c020d7981 */ /* 0x000ee2000c1e1900 */
[----:B--2---:R-:W-:-:S05]  /*1260*/  IMAD R6, R6, UR11, RZ ;  /* 0x0000000b06067c24 */ /* 0x004fca000f8e02ff */
[----:B------:R-:W-:-:S04]  /*1270*/  IADD3 R7, P0, PT, R6, UR4, RZ ;  /* 0x0000000406077c10 */ /* 0x000fc8000ff1e0ff */
[----:B------:R-:W-:Y:S02]  /*1280*/  LEA.HI.X.SX32 R10, R6, RZ, 0x1, P0 ;  /* 0x000000ff060a7211 */ /* 0x000fe400000f0eff */
[----:B------:R-:W-:-:S04]  /*1290*/  LEA R6, P0, R7, UR8, 0x2 ;  /* 0x0000000807067c11 */ /* 0x000fc8000f8010ff */
[----:B------:R-:W-:-:S05]  /*12a0*/  LEA.HI.X R7, R7, UR9, R10, 0x2, P0 ;  /* 0x0000000907077c11 */ /* 0x000fca00080f140a */
[----:B---3--:R1:W-:Y:S04]  /*12b0*/  REDG.E.ADD.F32.FTZ.RN.STRONG.GPU desc[UR12][R6.64+0x4], R13 ;  /* 0x0000040d060079a6 */ /* 0x0083e8000c12f30c */
[----:B------:R-:W2:Y:S04]  /*12c0*/  LDG.E R10, desc[UR12][R8.64] ;  /* 0x0000000c080a7981 */ /* 0x000ea8000c1e1900 */
[----:B------:R-:W3:Y:S01]  /*12d0*/  LDG.E R15, desc[UR12][R2.64+0x8] ;  /* 0x0000080c020f7981 */ /* 0x000ee2000c1e1900 */
[----:B--2---:R-:W-:-:S05]  /*12e0*/  IMAD R10, R10, UR11, RZ ;  /* 0x0000000b0a0a7c24 */ /* 0x004fca000f8e02ff */
[----:B0-----:R-:W-:-:S04]  /*12f0*/  IADD3 R5, P0, PT, R10, UR4, RZ ;  /* 0x000000040a057c10 */ /* 0x001fc8000ff1e0ff */
[----:B------:R-:W-:Y:S02]  /*1300*/  LEA.HI.X.SX32 R10, R10, RZ, 0x1, P0 ;  /* 0x000000ff0a0a7211 */ /* 0x000fe400000f0eff */
[----:B------:R-:W-:-:S04]  /*1310*/  LEA R4, P0, R5, UR8, 0x2 ;  /* 0x0000000805047c11 */ /* 0x000fc8000f8010ff */
[----:B------:R-:W-:-:S05]  /*1320*/  LEA.HI.X R5, R5, UR9, R10, 0x2, P0 ;  /* 0x0000000905057c11 */ /* 0x000fca00080f140a */
[----:B---3--:R3:W-:Y:S04]  /*1330*/  REDG.E.ADD.F32.FTZ.RN.STRONG.GPU desc[UR12][R4.64+0x8], R15 ;  /* 0x0000080f040079a6 */ /* 0x0087e8000c12f30c */
[----:B------:R-:W2:Y:S04]  /*1340*/  LDG.E R10, desc[UR12][R8.64] ;  /* 0x0000000c080a7981 */ /* 0x000ea8000c1e1900 */
[----:B------:R-:W4:Y:S01]  /*1350*/  LDG.E R11, desc[UR12][R2.64+0xc] ;  /* 0x00000c0c020b7981 */ /* 0x000f22000c1e1900 */
[----:B--2---:R-:W-:-:S05]  /*1360*/  IMAD R10, R10, UR11, RZ ;  /* 0x0000000b0a0a7c24 */ /* 0x004fca000f8e02ff */
[----:B-1----:R-:W-:-:S04]  /*1370*/  IADD3 R7, P0, PT, R10, UR4, RZ ;  /* 0x000000040a077c10 */ /* 0x002fc8000ff1e0ff */
[----:B------:R-:W-:Y:S02]  /*1380*/  LEA.HI.X.SX32 R10, R10, RZ, 0x1, P0 ;  /* 0x000000ff0a0a7211 */ /* 0x000fe400000f0eff */
[----:B------:R-:W-:-:S04]  /*1390*/  LEA R6, P0, R7, UR8, 0x2 ;  /* 0x0000000807067c11 */ /* 0x000fc8000f8010ff */
[----:B------:R-:W-:-:S05]  /*13a0*/  LEA.HI.X R7, R7, UR9, R10, 0x2, P0 ;  /* 0x0000000907077c11 */ /* 0x000fca00080f140a */
[----:B----4-:R3:W-:Y:S01]  /*13b0*/  REDG.E.ADD.F32.FTZ.RN.STRONG.GPU desc[UR12][R6.64+0xc], R11 ;  /* 0x00000c0b060079a6 */ /* 0x0107e2000c12f30c */
[----:B------:R-:W-:-:S12]  /*13c0*/  UIADD3 UR4, UPT, UPT, UR4, 0x4, URZ ;  /* 0x0000000404047890 */ /* 0x000fd8000fffe0ff */
.L_x_12:
[----:B------:R-:W-:Y:S05]  /*13d0*/  BRA.U !UP1, `(.L_x_9) ;  /* 0x0000000109987547 */ /* 0x000fea000b800000 */
[----:B------:R-:W-:Y:S02]  /*13e0*/  UISETP.NE.AND UP1, UPT, UR6, 0x1, UPT ;  /* 0x000000010600788c */ /* 0x000fe4000bf25270 */
[----:B------:R-:W-:-:S04]  /*13f0*/  ULOP3.LUT UR5, UR11, 0x1, URZ, 0xc0, !UPT ;  /* 0x000000010b057892 */ /* 0x000fc8000f8ec0ff */
[----:B------:R-:W-:-:S03]  /*1400*/  UISETP.NE.U32.AND UP0, UPT, UR5, 0x1, UPT ;  /* 0x000000010500788c */ /* 0x000fc6000bf05070 */
[----:B------:R-:W-:Y:S08]  /*1410*/  BRA.U !UP1, `(.L_x_13) ;  /* 0x0000000109547547 */ /* 0x000ff0000b800000 */
[----:B0-2---:R-:W0:Y:S01]  /*1420*/  LDC.64 R2, c[0x0][0x380] ;  /* 0x0000e000ff027b82 */ /* 0x005e220000000a00 */
[----:B---3--:R-:W2:Y:S01]  /*1430*/  LDG.E R4, desc[UR12][R8.64] ;  /* 0x0000000c08047981 */ /* 0x008ea2000c1e1900 */
[----:B------:R-:W-:Y:S01]  /*1440*/  VIADD R7, R0, UR4 ;  /* 0x0000000400077c36 */ /* 0x000fe20008000000 */
[----:B------:R-:W3:Y:S03]  /*1450*/  LDCU.64 UR6, c[0x0][0x3a8] ;  /* 0x00007500ff0677ac */ /* 0x000ee60008000a00 */
[----:B0-----:R-:W-:-:S05]  /*1460*/  IMAD.WIDE R6, R7, 0x4, R2 ;  /* 0x0000000407067825 */ /* 0x001fca00078e0202 */
[----:B------:R-:W4:Y:S01]  /*1470*/  LDG.E R11, desc[UR12][R6.64] ;  /* 0x0000000c060b7981 */ /* 0x000f22000c1e1900 */
[----:B--2---:R-:W-:-:S05]  /*1480*/  IMAD R4, R4, UR11, RZ ;  /* 0x0000000b04047c24 */ /* 0x004fca000f8e02ff */
[----:B------:R-:W-:-:S04]  /*1490*/  IADD3 R3, P0, PT, R4, UR4, RZ ;  /* 0x0000000404037c10 */ /* 0x000fc8000ff1e0ff */
[----:B------:R-:W-:Y:S02]  /*14a0*/  LEA.HI.X.SX32 R4, R4, RZ, 0x1, P0 ;  /* 0x000000ff04047211 */ /* 0x000fe400000f0eff */
[----:B---3--:R-:W-:-:S04]  /*14b0*/  LEA R2, P0, R3, UR6, 0x2 ;  /* 0x0000000603027c11 */ /* 0x008fc8000f8010ff */
[----:B------:R-:W-:-:S05]  /*14c0*/  LEA.HI.X R3, R3, UR7, R4, 0x2, P0 ;  /* 0x0000000703037c11 */ /* 0x000fca00080f1404 */
[----:B----4-:R4:W-:Y:S04]  /*14d0*/  REDG.E.ADD.F32.FTZ.RN.STRONG.GPU desc[UR12][R2.64], R11 ;  /* 0x0000000b020079a6 */ /* 0x0109e8000c12f30c */
[----:B------:R-:W2:Y:S04]  /*14e0*/  LDG.E R4, desc[UR12][R8.64] ;  /* 0x0000000c08047981 */ /* 0x000ea8000c1e1900 */
[----:B------:R-:W3:Y:S01]  /*14f0*/  LDG.E R13, desc[UR12][R6.64+0x4] ;  /* 0x0000040c060d7981 */ /* 0x000ee2000c1e1900 */
[----:B--2---:R-:W-:-:S05]  /*1500*/  IMAD R4, R4, UR11, RZ ;  /* 0x0000000b04047c24 */ /* 0x004fca000f8e02ff */
[----:B-1----:R-:W-:-:S04]  /*1510*/  IADD3 R5, P0, PT, R4, UR4, RZ ;  /* 0x0000000404057c10 */ /* 0x002fc8000ff1e0ff */
[----:B------:R-:W-:Y:S02]  /*1520*/  LEA.HI.X.SX32 R10, R4, RZ, 0x1, P0 ;  /* 0x000000ff040a7211 */ /* 0x000fe400000f0eff */
[----:B------:R-:W-:-:S04]  /*1530*/  LEA R4, P0, R5, UR6, 0x2 ;  /* 0x0000000605047c11 */ /* 0x000fc8000f8010ff */
[----:B------:R-:W-:-:S05]  /*1540*/  LEA.HI.X R5, R5, UR7, R10, 0x2, P0 ;  /* 0x0000000705057c11 */ /* 0x000fca00080f140a */
[----:B---3--:R4:W-:Y:S01]  /*1550*/  REDG.E.ADD.F32.FTZ.RN.STRONG.GPU desc[UR12][R4.64+0x4], R13 ;  /* 0x0000040d040079a6 */ /* 0x0089e2000c12f30c */
[----:B------:R-:W-:-:S12]  /*1560*/  UIADD3 UR4, UPT, UPT, UR4, 0x2, URZ ;  /* 0x0000000204047890 */ /* 0x000fd8000fffe0ff */
.L_x_13:
[----:B------:R-:W-:Y:S05]  /*1570*/  BRA.U UP0, `(.L_x_9) ;  /* 0x0000000100307547 */ /* 0x000fea000b800000 */
[----:B0-2-4-:R-:W0:Y:S01]  /*1580*/  LDC.64 R2, c[0x0][0x380] ;  /* 0x0000e000ff027b82 */ /* 0x015e220000000a00 */
[----:B---3--:R-:W2:Y:S01]  /*1590*/  LDG.E R4, desc[UR12][R8.64] ;  /* 0x0000000c08047981 */ /* 0x008ea2000c1e1900 */
[----:B-1----:R-:W-:Y:S01]  /*15a0*/  VIADD R5, R0, UR4 ;  /* 0x0000000400057c36 */ /* 0x002fe20008000000 */
[----:B------:R-:W1:Y:S03]  /*15b0*/  LDCU.64 UR6, c[0x0][0x3a8] ;  /* 0x00007500ff0677ac */ /* 0x000e660008000a00 */
[----:B0-----:R-:W-:-:S06]  /*15c0*/  IMAD.WIDE R2, R5, 0x4, R2 ;  /* 0x0000000405027825 */ /* 0x001fcc00078e0202 */
[----:B------:R-:W3:Y:S01]  /*15d0*/  LDG.E R3, desc[UR12][R2.64] ;  /* 0x0000000c02037981 */ /* 0x000ee2000c1e1900 */
[----:B--2---:R-:W-:-:S05]  /*15e0*/  IMAD R4, R4, UR11, RZ ;  /* 0x0000000b04047c24 */ /* 0x004fca000f8e02ff */
[----:B------:R-:W-:-:S04]  /*15f0*/  IADD3 R0, P0, PT, R4, UR4, RZ ;  /* 0x0000000404007c10 */ /* 0x000fc8000ff1e0ff */
[----:B------:R-:W-:Y:S02]  /*1600*/  LEA.HI.X.SX32 R5, R4, RZ, 0x1, P0 ;  /* 0x000000ff04057211 */ /* 0x000fe400000f0eff */
[----:B-1----:R-:W-:-:S04]  /*1610*/  LEA R4, P0, R0, UR6, 0x2 ;  /* 0x0000000600047c11 */ /* 0x002fc8000f8010ff */
[----:B------:R-:W-:-:S05]  /*1620*/  LEA.HI.X R5, R0, UR7, R5, 0x2, P0 ;  /* 0x0000000700057c11 */ /* 0x000fca00080f1405 */
[----:B---3--:R0:W-:Y:S04]  /*1630*/  REDG.E.ADD.F32.FTZ.RN.STRONG.GPU desc[UR12][R4.64], R3 ;  /* 0x00000003040079a6 */ /* 0x0081e8000c12f30c */
.L_x_9:
[----:B012---:R-:W2:Y:S01]  /*1640*/  LDG.E R9, desc[UR12][R8.64] ;  /* 0x0000000c08097981 */ /* 0x007ea2000c1e1900 */
[----:B----4-:R-:W2:Y:S01]  /*1650*/  LDC.64 R2, c[0x0][0x3b0] ;  /* 0x0000ec00ff027b82 */ /* 0x010ea20000000a00 */
[----:B---3--:R-:W-:Y:S02]  /*1660*/  IMAD.MOV.U32 R5, RZ, RZ, 0x1 ;  /* 0x00000001ff057424 */ /* 0x008fe400078e00ff */
[----:B--2---:R-:W-:-:S05]  /*1670*/  IMAD.WIDE R2, R9, 0x4, R2 ;  /* 0x0000000409027825 */ /* 0x004fca00078e0202 */
[----:B------:R-:W-:Y:S01]  /*1680*/  REDG.E.ADD.STRONG.GPU desc[UR12][R2.64], R5 ;  /* 0x000000050200798e */ /* 0x000fe2000c12e10c */
[----:B------:R-:W-:Y:S05]  /*1690*/  EXIT ;  /* 0x000000000000794d */ /* 0x000fea0003800000 */
.L_x_14:
[----:B------:R-:W-:-:S00]  /*16a0*/  BRA `(.L_x_14) ;  /* 0xfffffffc00fc7947 */ /* 0x000fc0000383ffff */
[----:B------:R-:W-:-:S00]  /*16b0*/  NOP ;  /* 0x0000000000007918 */ /* 0x000fc00000000000 */
        /* <DEDUP_REMOVED lines=12> */
.L_x_15:


//--------------------- .nv.shared.reserved.0     --------------------------
	.section	.nv.shared.reserved.0,"aw",@nobits
	.weak		__nv_reservedSMEM_offset_0_alias
	.size		__nv_reservedSMEM_offset_0_alias, 0, 64
	.other		__nv_reservedSMEM_offset_0_alias,@"STO_CUDA_RESERVED_SHARED STV_DEFAULT"
__nv_reservedSMEM_offset_0_alias:
	.zero		0
	.zero		64


//--------------------- .nv.constant0._Z16clusteringKernelPfS_PiiiiS_S0_ --------------------------
	.section	.nv.constant0._Z16clusteringKernelPfS_PiiiiS_S0_,"a",@progbits
	.sectionflags	@""
	.align	4
.nv.constant0._Z16clusteringKernelPfS_PiiiiS_S0_:
	.zero		952


//--------------------- SYMBOLS --------------------------

	.type		.nv.reservedSmem.offset0,@object
	.size		.nv.reservedSmem.offset0,0x4
